// auto-generated by cutlass_sweep.gemm — config: {"arch": "sm_100", "cluster_m": 2, "cluster_n": 2, "dtype": "fp16", "stages": 0, "tile_k": 128, "tile_m": 256, "tile_n": 64}
#include "cutlass/cutlass.h"
#include "cutlass/gemm/collective/collective_builder.hpp"
#include "cutlass/gemm/device/gemm_universal_adapter.h"
#include "cutlass/gemm/kernel/gemm_universal.hpp"
#include "cutlass/epilogue/collective/collective_builder.hpp"

using ElemA = cutlass::half_t;
using ElemB = cutlass::half_t;
using ElemCD = cutlass::half_t;
using Acc  = float;
using TileShape    = cute::Shape<cute::_256, cute::_64, cute::_128>;
using ClusterShape = cute::Shape<cute::_2, cute::_2, cute::_1>;

using CollectiveEpilogue = typename cutlass::epilogue::collective::CollectiveBuilder<
    cutlass::arch::Sm100, cutlass::arch::OpClassTensorOp,
    TileShape, ClusterShape,
    cutlass::epilogue::collective::EpilogueTileAuto,
    Acc, Acc,
    ElemCD, cutlass::layout::RowMajor, 128 / cutlass::sizeof_bits<ElemCD>::value,
    ElemCD, cutlass::layout::RowMajor, 128 / cutlass::sizeof_bits<ElemCD>::value,
    cutlass::epilogue::collective::EpilogueScheduleAuto
  >::CollectiveOp;

using CollectiveMainloop = typename cutlass::gemm::collective::CollectiveBuilder<
    cutlass::arch::Sm100, cutlass::arch::OpClassTensorOp,
    ElemA, cutlass::layout::RowMajor, 128 / cutlass::sizeof_bits<ElemA>::value,
    ElemB, cutlass::layout::ColumnMajor, 128 / cutlass::sizeof_bits<ElemB>::value,
    Acc,
    TileShape, ClusterShape,
    cutlass::gemm::collective::StageCountAutoCarveout<static_cast<int>(sizeof(typename CollectiveEpilogue::SharedStorage))>,
    cutlass::gemm::collective::KernelScheduleAuto
  >::CollectiveOp;

using GemmKernel = cutlass::gemm::kernel::GemmUniversal<
    cute::Shape<int,int,int,int>,
    CollectiveMainloop,
    CollectiveEpilogue
>;
using Gemm = cutlass::gemm::device::GemmUniversalAdapter<GemmKernel>;

// Force the device kernel symbol into the cubin without needing a host main.
auto* _anchor = &cutlass::device_kernel<GemmKernel>;


// ===== COMPILED SASS (sm_100a) =====

	.target	sm_100a

	.elftype	@"ET_EXEC"


//--------------------- .note.nv.tkinfo           --------------------------
	.section	.note.nv.tkinfo,"",@"SHT_NOTE"
	.sectionflags	@"SHF_NOTE_NV_TKINFO"
	.tkinfo
        /*0018*/ 	.word	0x00000002
        /*0030*/ 	.string	""
        /*0030*/ 	.string	"ptxas"
        /*0030*/ 	.string	"Cuda compilation tools, release 13.0, V13.0.88"
        /*0030*/ 	.string	"Build cuda_13.0.r13.0/compiler.36424714_0"
        /*0030*/ 	.string	"-arch sm_100a -m 64 "



//--------------------- .note.nv.cuinfo           --------------------------
	.section	.note.nv.cuinfo,"",@"SHT_NOTE"
	.sectionflags	@"SHF_NOTE_NV_CUINFO"
        /*0018*/ 	.short	0x0002
        /*001a*/ 	.short	0x0064
        /*001c*/ 	.short	0x0082
	.zero		2


//--------------------- .nv.info                  --------------------------
	.section	.nv.info,"",@"SHT_CUDA_INFO"
	.align	4


	//----- nvinfo : EIATTR_REGCOUNT
	.align		4
        /*0000*/ 	.byte	0x04, 0x2f
        /*0002*/ 	.short	(.L_19 - .L_18)
	.align		4
.L_18:
        /*0004*/ 	.word	index@(_ZN7cutlass13device_kernelINS_4gemm6kernel13GemmUniversalIN4cute5tupleIJiiiiEEENS1_10collective13CollectiveMmaINS1_35MainloopSm100TmaUmmaWarpSpecializedILi5ELi2ELi4ENS5_IJNS4_1CILi2EEESB_NSA_ILi1EEEEEEEENS5_IJNSA_ILi256EEENSA_ILi64EEENSA_ILi128EEEEEENS_6half_tENS5_IJlSC_lEEESJ_SK_NS4_8TiledMMAINS4_8MMA_AtomIJNS4_26SM100_MMA_F16BF16_2x1SM_SSISJ_SJ_fLi256ELi64ELNS4_4UMMA5MajorE0ELSP_0ELNSO_7ScaleInE0ELSQ_0EEEEEENS4_6LayoutINS5_IJSC_SC_SC_EEENS5_IJNSA_ILi0EEESV_SV_EEEEENS5_IJNS4_10UnderscoreESY_SY_EEEEENS4_28SM100_TMA_2SM_LOAD_MULTICASTENS4_14ComposedLayoutINS4_7SwizzleILi3ELi4ELi3EEENS4_18smem_ptr_flag_bitsILi16EEENST_INS5_IJNSA_ILi8EEESG_EEENS5_IJSG_SC_EEEEEEEvNS4_8identityENS4_18SM100_TMA_2SM_LOADES1B_vS1C_EENS_8epilogue10collective18CollectiveEpilogueINS1F_23Sm100TmaWarpSpecializedILi3ELi2ELi32ELb1ELb0EEEJNS5_IJSH_SG_SH_EEENS5_IJNST_ISH_SC_EENST_INSA_ILi32EEESC_EEEEESJ_SK_SJ_SK_NS1F_6fusion15FusionCallbacksIS1J_NS1P_17LinearCombinationISJ_fSJ_fLNS_15FloatRoundStyleE2EEES1K_S1O_JEEENS4_5SM1004TMEM4LOAD26SM100_TMEM_LOAD_32dp32b32xENS4_13SM90_TMA_LOADENS12_INS13_ILi2ELi4ELi3EEES16_NST_INS5_IJS17_S1M_EEENS5_IJS1M_SC_EEEEEEENS4_39AutoVectorizingCopyWithAssumedAlignmentILi128EEENS4_14SM90_TMA_STOREES24_S26_S26_EEEvvEEEEvNT_6ParamsE)
        /*0008*/ 	.word	0x0000007a


	//----- nvinfo : EIATTR_FRAME_SIZE
	.align		4
.L_19:
        /*000c*/ 	.byte	0x04, 0x11
        /*000e*/ 	.short	(.L_21 - .L_20)
	.align		4
.L_20:
        /*0010*/ 	.word	index@($__internal_2_$__cuda_sm10x_tcgen05_guardrail_trap_unallocated_columns_being_dealloced)
        /*0014*/ 	.word	0x00000000


	//----- nvinfo : EIATTR_FRAME_SIZE
	.align		4
.L_21:
        /*0018*/ 	.byte	0x04, 0x11
        /*001a*/ 	.short	(.L_23 - .L_22)
	.align		4
.L_22:
        /*001c*/ 	.word	index@($__internal_1_$__cuda_sm10x_tcgen05_guardrail_trap_phase_invalid_during_alloc)
        /*0020*/ 	.word	0x00000000


	//----- nvinfo : EIATTR_FRAME_SIZE
	.align		4
.L_23:
        /*0024*/ 	.byte	0x04, 0x11
        /*0026*/ 	.short	(.L_25 - .L_24)
	.align		4
.L_24:
        /*0028*/ 	.word	index@($__internal_0_$__cuda_sm10x_tcgen05_guardrail_trap_col_being_dealloced_not_returned_by_alloc)
        /*002c*/ 	.word	0x00000000


	//----- nvinfo : EIATTR_FRAME_SIZE
	.align		4
.L_25:
        /*0030*/ 	.byte	0x04, 0x11
        /*0032*/ 	.short	(.L_27 - .L_26)
	.align		4
.L_26:
        /*0034*/ 	.word	index@(_ZN7cutlass13device_kernelINS_4gemm6kernel13GemmUniversalIN4cute5tupleIJiiiiEEENS1_10collective13CollectiveMmaINS1_35MainloopSm100TmaUmmaWarpSpecializedILi5ELi2ELi4ENS5_IJNS4_1CILi2EEESB_NSA_ILi1EEEEEEEENS5_IJNSA_ILi256EEENSA_ILi64EEENSA_ILi128EEEEEENS_6half_tENS5_IJlSC_lEEESJ_SK_NS4_8TiledMMAINS4_8MMA_AtomIJNS4_26SM100_MMA_F16BF16_2x1SM_SSISJ_SJ_fLi256ELi64ELNS4_4UMMA5MajorE0ELSP_0ELNSO_7ScaleInE0ELSQ_0EEEEEENS4_6LayoutINS5_IJSC_SC_SC_EEENS5_IJNSA_ILi0EEESV_SV_EEEEENS5_IJNS4_10UnderscoreESY_SY_EEEEENS4_28SM100_TMA_2SM_LOAD_MULTICASTENS4_14ComposedLayoutINS4_7SwizzleILi3ELi4ELi3EEENS4_18smem_ptr_flag_bitsILi16EEENST_INS5_IJNSA_ILi8EEESG_EEENS5_IJSG_SC_EEEEEEEvNS4_8identityENS4_18SM100_TMA_2SM_LOADES1B_vS1C_EENS_8epilogue10collective18CollectiveEpilogueINS1F_23Sm100TmaWarpSpecializedILi3ELi2ELi32ELb1ELb0EEEJNS5_IJSH_SG_SH_EEENS5_IJNST_ISH_SC_EENST_INSA_ILi32EEESC_EEEEESJ_SK_SJ_SK_NS1F_6fusion15FusionCallbacksIS1J_NS1P_17LinearCombinationISJ_fSJ_fLNS_15FloatRoundStyleE2EEES1K_S1O_JEEENS4_5SM1004TMEM4LOAD26SM100_TMEM_LOAD_32dp32b32xENS4_13SM90_TMA_LOADENS12_INS13_ILi2ELi4ELi3EEES16_NST_INS5_IJS17_S1M_EEENS5_IJS1M_SC_EEEEEEENS4_39AutoVectorizingCopyWithAssumedAlignmentILi128EEENS4_14SM90_TMA_STOREES24_S26_S26_EEEvvEEEEvNT_6ParamsE)
        /*0038*/ 	.word	0x00000000


	//----- nvinfo : EIATTR_MIN_STACK_SIZE
	.align		4
.L_27:
        /*003c*/ 	.byte	0x04, 0x12
        /*003e*/ 	.short	(.L_29 - .L_28)
	.align		4
.L_28:
        /*0040*/ 	.word	index@(_ZN7cutlass13device_kernelINS_4gemm6kernel13GemmUniversalIN4cute5tupleIJiiiiEEENS1_10collective13CollectiveMmaINS1_35MainloopSm100TmaUmmaWarpSpecializedILi5ELi2ELi4ENS5_IJNS4_1CILi2EEESB_NSA_ILi1EEEEEEEENS5_IJNSA_ILi256EEENSA_ILi64EEENSA_ILi128EEEEEENS_6half_tENS5_IJlSC_lEEESJ_SK_NS4_8TiledMMAINS4_8MMA_AtomIJNS4_26SM100_MMA_F16BF16_2x1SM_SSISJ_SJ_fLi256ELi64ELNS4_4UMMA5MajorE0ELSP_0ELNSO_7ScaleInE0ELSQ_0EEEEEENS4_6LayoutINS5_IJSC_SC_SC_EEENS5_IJNSA_ILi0EEESV_SV_EEEEENS5_IJNS4_10UnderscoreESY_SY_EEEEENS4_28SM100_TMA_2SM_LOAD_MULTICASTENS4_14ComposedLayoutINS4_7SwizzleILi3ELi4ELi3EEENS4_18smem_ptr_flag_bitsILi16EEENST_INS5_IJNSA_ILi8EEESG_EEENS5_IJSG_SC_EEEEEEEvNS4_8identityENS4_18SM100_TMA_2SM_LOADES1B_vS1C_EENS_8epilogue10collective18CollectiveEpilogueINS1F_23Sm100TmaWarpSpecializedILi3ELi2ELi32ELb1ELb0EEEJNS5_IJSH_SG_SH_EEENS5_IJNST_ISH_SC_EENST_INSA_ILi32EEESC_EEEEESJ_SK_SJ_SK_NS1F_6fusion15FusionCallbacksIS1J_NS1P_17LinearCombinationISJ_fSJ_fLNS_15FloatRoundStyleE2EEES1K_S1O_JEEENS4_5SM1004TMEM4LOAD26SM100_TMEM_LOAD_32dp32b32xENS4_13SM90_TMA_LOADENS12_INS13_ILi2ELi4ELi3EEES16_NST_INS5_IJS17_S1M_EEENS5_IJS1M_SC_EEEEEEENS4_39AutoVectorizingCopyWithAssumedAlignmentILi128EEENS4_14SM90_TMA_STOREES24_S26_S26_EEEvvEEEEvNT_6ParamsE)
        /*0044*/ 	.word	0x00000000
.L_29:


//--------------------- .nv.compat                --------------------------
	.section	.nv.compat,"",@"SHT_CUDA_COMPAT_INFO"
	.align	4
        /*0000*/ 	.byte	0x02, 0x09, 0x01, 0x00, 0x02, 0x02, 0x02, 0x00, 0x02, 0x05, 0x05, 0x00, 0x03, 0x07, 0x01, 0x01
        /*0010*/ 	.byte	0x02, 0x03, 0x01, 0x00, 0x02, 0x06, 0x01, 0x00, 0x04, 0x0b, 0x08, 0x00, 0x09, 0x00, 0x00, 0x00
        /*0020*/ 	.byte	0x00, 0x00, 0x00, 0x00


//--------------------- .nv.info._ZN7cutlass13device_kernelINS_4gemm6kernel13GemmUniversalIN4cute5tupleIJiiiiEEENS1_10collective13CollectiveMmaINS1_35MainloopSm100TmaUmmaWarpSpecializedILi5ELi2ELi4ENS5_IJNS4_1CILi2EEESB_NSA_ILi1EEEEEEEENS5_IJNSA_ILi256EEENSA_ILi64EEENSA_ILi128EEEEEENS_6half_tENS5_IJlSC_lEEESJ_SK_NS4_8TiledMMAINS4_8MMA_AtomIJNS4_26SM100_MMA_F16BF16_2x1SM_SSISJ_SJ_fLi256ELi64ELNS4_4UMMA5MajorE0ELSP_0ELNSO_7ScaleInE0ELSQ_0EEEEEENS4_6LayoutINS5_IJSC_SC_SC_EEENS5_IJNSA_ILi0EEESV_SV_EEEEENS5_IJNS4_10UnderscoreESY_SY_EEEEENS4_28SM100_TMA_2SM_LOAD_MULTICASTENS4_14ComposedLayoutINS4_7SwizzleILi3ELi4ELi3EEENS4_18smem_ptr_flag_bitsILi16EEENST_INS5_IJNSA_ILi8EEESG_EEENS5_IJSG_SC_EEEEEEEvNS4_8identityENS4_18SM100_TMA_2SM_LOADES1B_vS1C_EENS_8epilogue10collective18CollectiveEpilogueINS1F_23Sm100TmaWarpSpecializedILi3ELi2ELi32ELb1ELb0EEEJNS5_IJSH_SG_SH_EEENS5_IJNST_ISH_SC_EENST_INSA_ILi32EEESC_EEEEESJ_SK_SJ_SK_NS1F_6fusion15FusionCallbacksIS1J_NS1P_17LinearCombinationISJ_fSJ_fLNS_15FloatRoundStyleE2EEES1K_S1O_JEEENS4_5SM1004TMEM4LOAD26SM100_TMEM_LOAD_32dp32b32xENS4_13SM90_TMA_LOADENS12_INS13_ILi2ELi4ELi3EEES16_NST_INS5_IJS17_S1M_EEENS5_IJS1M_SC_EEEEEEENS4_39AutoVectorizingCopyWithAssumedAlignmentILi128EEENS4_14SM90_TMA_STOREES24_S26_S26_EEEvvEEEEvNT_6ParamsE --------------------------
	.section	.nv.info._ZN7cutlass13device_kernelINS_4gemm6kernel13GemmUniversalIN4cute5tupleIJiiiiEEENS1_10collective13CollectiveMmaINS1_35MainloopSm100TmaUmmaWarpSpecializedILi5ELi2ELi4ENS5_IJNS4_1CILi2EEESB_NSA_ILi1EEEEEEEENS5_IJNSA_ILi256EEENSA_ILi64EEENSA_ILi128EEEEEENS_6half_tENS5_IJlSC_lEEESJ_SK_NS4_8TiledMMAINS4_8MMA_AtomIJNS4_26SM100_MMA_F16BF16_2x1SM_SSISJ_SJ_fLi256ELi64ELNS4_4UMMA5MajorE0ELSP_0ELNSO_7ScaleInE0ELSQ_0EEEEEENS4_6LayoutINS5_IJSC_SC_SC_EEENS5_IJNSA_ILi0EEESV_SV_EEEEENS5_IJNS4_10UnderscoreESY_SY_EEEEENS4_28SM100_TMA_2SM_LOAD_MULTICASTENS4_14ComposedLayoutINS4_7SwizzleILi3ELi4ELi3EEENS4_18smem_ptr_flag_bitsILi16EEENST_INS5_IJNSA_ILi8EEESG_EEENS5_IJSG_SC_EEEEEEEvNS4_8identityENS4_18SM100_TMA_2SM_LOADES1B_vS1C_EENS_8epilogue10collective18CollectiveEpilogueINS1F_23Sm100TmaWarpSpecializedILi3ELi2ELi32ELb1ELb0EEEJNS5_IJSH_SG_SH_EEENS5_IJNST_ISH_SC_EENST_INSA_ILi32EEESC_EEEEESJ_SK_SJ_SK_NS1F_6fusion15FusionCallbacksIS1J_NS1P_17LinearCombinationISJ_fSJ_fLNS_15FloatRoundStyleE2EEES1K_S1O_JEEENS4_5SM1004TMEM4LOAD26SM100_TMEM_LOAD_32dp32b32xENS4_13SM90_TMA_LOADENS12_INS13_ILi2ELi4ELi3EEES16_NST_INS5_IJS17_S1M_EEENS5_IJS1M_SC_EEEEEEENS4_39AutoVectorizingCopyWithAssumedAlignmentILi128EEENS4_14SM90_TMA_STOREES24_S26_S26_EEEvvEEEEvNT_6ParamsE,"",@"SHT_CUDA_INFO"
	.sectionflags	@""
	.align	4


	//----- nvinfo : EIATTR_CUDA_API_VERSION
	.align		4
        /*0000*/ 	.byte	0x04, 0x37
        /*0002*/ 	.short	(.L_31 - .L_30)
.L_30:
        /*0004*/ 	.word	0x00000082


	//----- nvinfo : EIATTR_KPARAM_INFO
	.align		4
.L_31:
        /*0008*/ 	.byte	0x04, 0x17
        /*000a*/ 	.short	(.L_33 - .L_32)
.L_32:
        /*000c*/ 	.word	0x00000000
        /*0010*/ 	.short	0x0000
        /*0012*/ 	.short	0x0000
        /*0014*/ 	.byte	0x00, 0xf0, 0x01, 0x20


	//----- nvinfo : EIATTR_AT_ENTRY_FRAGMENTS
	.align		4
.L_33:
        /*0018*/ 	.byte	0x04, 0x4f
        /*001a*/ 	.short	(.L_35 - .L_34)


	//   ....[0]....
.L_34:
        /*001c*/ 	.word	0x00000007


	//----- nvinfo : EIATTR_RESERVED_SMEM_USED
	.align		4
.L_35:
        /*0020*/ 	.byte	0x01, 0x41
	.zero		2


	//----- nvinfo : EIATTR_SPARSE_MMA_MASK
	.align		4
        /*0024*/ 	.byte	0x03, 0x50
        /*0026*/ 	.short	0x0000


	//----- nvinfo : EIATTR_TCGEN05_2CTA_USED
	.align		4
        /*0028*/ 	.byte	0x01, 0x52
	.zero		2


	//----- nvinfo : EIATTR_MAXREG_COUNT
	.align		4
        /*002c*/ 	.byte	0x03, 0x1b
        /*002e*/ 	.short	0x00ff


	//----- nvinfo : EIATTR_NUM_BARRIERS
	.align		4
        /*0030*/ 	.byte	0x02, 0x4c
        /*0032*/ 	.byte	0x07
	.zero		1


	//----- nvinfo : EIATTR_EXTERNS
	.align		4
        /*0034*/ 	.byte	0x04, 0x0f
        /*0036*/ 	.short	(.L_37 - .L_36)


	//   ....[0]....
	.align		4
.L_36:
        /*0038*/ 	.word	index@(__assertfail)


	//----- nvinfo : EIATTR_MERCURY_ISA_VERSION
	.align		4
.L_37:
        /*003c*/ 	.byte	0x03, 0x5f
        /*003e*/ 	.short	0x0101


	//----- nvinfo : EIATTR_INT_WARP_WIDE_INSTR_OFFSETS
	.align		4
        /*0040*/ 	.byte	0x04, 0x31
        /*0042*/ 	.short	(.L_39 - .L_38)


	//   ....[0]....
.L_38:
        /*0044*/ 	.word	0x00000d70


	//   ....[1]....
        /*0048*/ 	.word	0x00000e10


	//   ....[2]....
        /*004c*/ 	.word	0x00004730


	//   ....[3]....
        /*0050*/ 	.word	0x00004750


	//   ....[4]....
        /*0054*/ 	.word	0x00004780


	//   ....[5]....
        /*0058*/ 	.word	0x00005350


	//   ....[6]....
        /*005c*/ 	.word	0x000053d0


	//   ....[7]....
        /*0060*/ 	.word	0x000054d0


	//   ....[8]....
        /*0064*/ 	.word	0x000055e0


	//----- nvinfo : EIATTR_COOP_GROUP_MASK_REGIDS
	.align		4
.L_39:
        /*0068*/ 	.byte	0x04, 0x29
        /*006a*/ 	.short	(.L_41 - .L_40)


	//   ....[0]....
.L_40:
        /*006c*/ 	.word	0xffffffff


	//   ....[1]....
        /*0070*/ 	.word	0xffffffff


	//   ....[2]....
        /*0074*/ 	.word	0xffffffff


	//   ....[3]....
        /*0078*/ 	.word	0xffffffff


	//   ....[4]....
        /*007c*/ 	.word	0xffffffff


	//   ....[5]....
        /*0080*/ 	.word	0xffffffff


	//   ....[6]....
        /*0084*/ 	.word	0xffffffff


	//   ....[7]....
        /*0088*/ 	.word	0xffffffff


	//   ....[8]....
        /*008c*/ 	.word	0xffffffff


	//   ....[9]....
        /*0090*/ 	.word	0xffffffff


	//   ....[10]....
        /*0094*/ 	.word	0xffffffff


	//   ....[11]....
        /*0098*/ 	.word	0xffffffff


	//   ....[12]....
        /*009c*/ 	.word	0xffffffff


	//   ....[13]....
        /*00a0*/ 	.word	0xffffffff


	//----- nvinfo : EIATTR_COOP_GROUP_INSTR_OFFSETS
	.align		4
.L_41:
        /*00a4*/ 	.byte	0x04, 0x28
        /*00a6*/ 	.short	(.L_43 - .L_42)


	//   ....[0]....
.L_42:
        /*00a8*/ 	.word	0x000000b0


	//   ....[1]....
        /*00ac*/ 	.word	0x00000520


	//   ....[2]....
        /*00b0*/ 	.word	0x00000700


	//   ....[3]....
        /*00b4*/ 	.word	0x00000870


	//   ....[4]....
        /*00b8*/ 	.word	0x00000960


	//   ....[5]....
        /*00bc*/ 	.word	0x00000ac0


	//   ....[6]....
        /*00c0*/ 	.word	0x00000c50


	//   ....[7]....
        /*00c4*/ 	.word	0x00000e90


	//   ....[8]....
        /*00c8*/ 	.word	0x00002400


	//   ....[9]....
        /*00cc*/ 	.word	0x00003350


	//   ....[10]....
        /*00d0*/ 	.word	0x00003820


	//   ....[11]....
        /*00d4*/ 	.word	0x00003850


	//   ....[12]....
        /*00d8*/ 	.word	0x00004630


	//   ....[13]....
        /*00dc*/ 	.word	0x00004840


	//----- nvinfo : EIATTR_VRC_CTA_INIT_COUNT
	.align		4
.L_43:
        /*00e0*/ 	.byte	0x02, 0x4a
        /*00e2*/ 	.byte	0x80
	.zero		1


	//----- nvinfo : EIATTR_SYSCALL_OFFSETS
	.align		4
        /*00e4*/ 	.byte	0x04, 0x46
        /*00e6*/ 	.short	(.L_45 - .L_44)


	//   ....[0]....
.L_44:
        /*00e8*/ 	.word	0x000062c0


	//   ....[1]....
        /*00ec*/ 	.word	0x000063b0


	//   ....[2]....
        /*00f0*/ 	.word	0x00006c50


	//   ....[3]....
        /*00f4*/ 	.word	0x00007920


	//----- nvinfo : EIATTR_MBARRIER_INSTR_OFFSETS
	.align		4
.L_45:
        /*00f8*/ 	.byte	0x04, 0x39
        /*00fa*/ 	.short	(.L_47 - .L_46)


	//   ....[0]....
.L_46:
        /*00fc*/ 	.word	0x00000650
        /*0100*/ 	.word	0x000000ff
        /*0104*/ 	.word	0x00000000
        /*0108*/ 	.short	0x0100
        /*010a*/ 	.byte	0x04
	.zero		1


	//   ....[1]....
        /*010c*/ 	.word	0x00000660
        /*0110*/ 	.word	0x000000ff
        /*0114*/ 	.word	0x00000028
        /*0118*/ 	.short	0x0100
        /*011a*/ 	.byte	0x04
	.zero		1


	//   ....[2]....
        /*011c*/ 	.word	0x00000670
        /*0120*/ 	.word	0x000000ff
        /*0124*/ 	.word	0x00000008
        /*0128*/ 	.short	0x0100
        /*012a*/ 	.byte	0x04
	.zero		1


	//   ....[3]....
        /*012c*/ 	.word	0x00000680
        /*0130*/ 	.word	0x000000ff
        /*0134*/ 	.word	0x00000030
        /*0138*/ 	.short	0x0100
        /*013a*/ 	.byte	0x04
	.zero		1


	//   ....[4]....
        /*013c*/ 	.word	0x00000690
        /*0140*/ 	.word	0x000000ff
        /*0144*/ 	.word	0x00000010
        /*0148*/ 	.short	0x0100
        /*014a*/ 	.byte	0x04
	.zero		1


	//   ....[5]....
        /*014c*/ 	.word	0x000006a0
        /*0150*/ 	.word	0x000000ff
        /*0154*/ 	.word	0x00000038
        /*0158*/ 	.short	0x0100
        /*015a*/ 	.byte	0x04
	.zero		1


	//   ....[6]....
        /*015c*/ 	.word	0x000006b0
        /*0160*/ 	.word	0x000000ff
        /*0164*/ 	.word	0x00000018
        /*0168*/ 	.short	0x0100
        /*016a*/ 	.byte	0x04
	.zero		1


	//   ....[7]....
        /*016c*/ 	.word	0x000006c0
        /*0170*/ 	.word	0x000000ff
        /*0174*/ 	.word	0x00000040
        /*0178*/ 	.short	0x0100
        /*017a*/ 	.byte	0x04
	.zero		1


	//   ....[8]....
        /*017c*/ 	.word	0x000006d0
        /*0180*/ 	.word	0x000000ff
        /*0184*/ 	.word	0x00000020
        /*0188*/ 	.short	0x0100
        /*018a*/ 	.byte	0x04
	.zero		1


	//   ....[9]....
        /*018c*/ 	.word	0x000006e0
        /*0190*/ 	.word	0x000000ff
        /*0194*/ 	.word	0x00000048
        /*0198*/ 	.short	0x0100
        /*019a*/ 	.byte	0x04
	.zero		1


	//   ....[10]....
        /*019c*/ 	.word	0x00000800
        /*01a0*/ 	.word	0x000000ff
        /*01a4*/ 	.word	0x00000050
        /*01a8*/ 	.short	0x0100
        /*01aa*/ 	.byte	0x04
	.zero		1


	//   ....[11]....
        /*01ac*/ 	.word	0x00000810
        /*01b0*/ 	.word	0x000000ff
        /*01b4*/ 	.word	0x00000068
        /*01b8*/ 	.short	0x0100
        /*01ba*/ 	.byte	0x04
	.zero		1


	//   ....[12]....
        /*01bc*/ 	.word	0x00000820
        /*01c0*/ 	.word	0x000000ff
        /*01c4*/ 	.word	0x00000058
        /*01c8*/ 	.short	0x0100
        /*01ca*/ 	.byte	0x04
	.zero		1


	//   ....[13]....
        /*01cc*/ 	.word	0x00000830
        /*01d0*/ 	.word	0x000000ff
        /*01d4*/ 	.word	0x00000070
        /*01d8*/ 	.short	0x0100
        /*01da*/ 	.byte	0x04
	.zero		1


	//   ....[14]....
        /*01dc*/ 	.word	0x00000840
        /*01e0*/ 	.word	0x000000ff
        /*01e4*/ 	.word	0x00000060
        /*01e8*/ 	.short	0x0100
        /*01ea*/ 	.byte	0x04
	.zero		1


	//   ....[15]....
        /*01ec*/ 	.word	0x00000850
        /*01f0*/ 	.word	0x000000ff
        /*01f4*/ 	.word	0x00000078
        /*01f8*/ 	.short	0x0100
        /*01fa*/ 	.byte	0x04
	.zero		1


	//   ....[16]....
        /*01fc*/ 	.word	0x00000930
        /*0200*/ 	.word	0x000000ff
        /*0204*/ 	.word	0x00000080
        /*0208*/ 	.short	0x0100
        /*020a*/ 	.byte	0x06
	.zero		1


	//   ....[17]....
        /*020c*/ 	.word	0x00000940
        /*0210*/ 	.word	0x000000ff
        /*0214*/ 	.word	0x00000088
        /*0218*/ 	.short	0x0100
        /*021a*/ 	.byte	0x06
	.zero		1


	//   ....[18]....
        /*021c*/ 	.word	0x00000a70
        /*0220*/ 	.word	0x000000ff
        /*0224*/ 	.word	0x00000090
        /*0228*/ 	.short	0x0100
        /*022a*/ 	.byte	0x06
	.zero		1


	//   ....[19]....
        /*022c*/ 	.word	0x00000a80
        /*0230*/ 	.word	0x000000ff
        /*0234*/ 	.word	0x000000a0
        /*0238*/ 	.short	0x0100
        /*023a*/ 	.byte	0x06
	.zero		1


	//   ....[20]....
        /*023c*/ 	.word	0x00000a90
        /*0240*/ 	.word	0x000000ff
        /*0244*/ 	.word	0x00000098
        /*0248*/ 	.short	0x0100
        /*024a*/ 	.byte	0x06
	.zero		1


	//   ....[21]....
        /*024c*/ 	.word	0x00000aa0
        /*0250*/ 	.word	0x000000ff
        /*0254*/ 	.word	0x000000a8
        /*0258*/ 	.short	0x0100
        /*025a*/ 	.byte	0x06
	.zero		1


	//   ....[22]....
        /*025c*/ 	.word	0x00000bc0
        /*0260*/ 	.word	0x000000ff
        /*0264*/ 	.word	0x000000b0
        /*0268*/ 	.short	0x0100
        /*026a*/ 	.byte	0x04
	.zero		1


	//   ....[23]....
        /*026c*/ 	.word	0x00000bd0
        /*0270*/ 	.word	0x000000ff
        /*0274*/ 	.word	0x000000d0
        /*0278*/ 	.short	0x0100
        /*027a*/ 	.byte	0x04
	.zero		1


	//   ....[24]....
        /*027c*/ 	.word	0x00000be0
        /*0280*/ 	.word	0x000000ff
        /*0284*/ 	.word	0x000000b8
        /*0288*/ 	.short	0x0100
        /*028a*/ 	.byte	0x04
	.zero		1


	//   ....[25]....
        /*028c*/ 	.word	0x00000bf0
        /*0290*/ 	.word	0x000000ff
        /*0294*/ 	.word	0x000000d8
        /*0298*/ 	.short	0x0100
        /*029a*/ 	.byte	0x04
	.zero		1


	//   ....[26]....
        /*029c*/ 	.word	0x00000c00
        /*02a0*/ 	.word	0x000000ff
        /*02a4*/ 	.word	0x000000c0
        /*02a8*/ 	.short	0x0100
        /*02aa*/ 	.byte	0x04
	.zero		1


	//   ....[27]....
        /*02ac*/ 	.word	0x00000c10
        /*02b0*/ 	.word	0x000000ff
        /*02b4*/ 	.word	0x000000e0
        /*02b8*/ 	.short	0x0100
        /*02ba*/ 	.byte	0x04
	.zero		1


	//   ....[28]....
        /*02bc*/ 	.word	0x00000c20
        /*02c0*/ 	.word	0x000000ff
        /*02c4*/ 	.word	0x000000c8
        /*02c8*/ 	.short	0x0100
        /*02ca*/ 	.byte	0x04
	.zero		1


	//   ....[29]....
        /*02cc*/ 	.word	0x00000c30
        /*02d0*/ 	.word	0x000000ff
        /*02d4*/ 	.word	0x000000e8
        /*02d8*/ 	.short	0x0100
        /*02da*/ 	.byte	0x04
	.zero		1


	//   ....[30]....
        /*02dc*/ 	.word	0x00000d20
        /*02e0*/ 	.word	0x000000ff
        /*02e4*/ 	.word	0x000000f0
        /*02e8*/ 	.short	0x0100
        /*02ea*/ 	.byte	0x04
	.zero		1


	//   ....[31]....
        /*02ec*/ 	.word	0x00000d30
        /*02f0*/ 	.word	0x000000ff
        /*02f4*/ 	.word	0x00000100
        /*02f8*/ 	.short	0x0100
        /*02fa*/ 	.byte	0x04
	.zero		1


	//   ....[32]....
        /*02fc*/ 	.word	0x00000d40
        /*0300*/ 	.word	0x000000ff
        /*0304*/ 	.word	0x000000f8
        /*0308*/ 	.short	0x0100
        /*030a*/ 	.byte	0x04
	.zero		1


	//   ....[33]....
        /*030c*/ 	.word	0x00000d50
        /*0310*/ 	.word	0x000000ff
        /*0314*/ 	.word	0x00000108
        /*0318*/ 	.short	0x0100
        /*031a*/ 	.byte	0x04
	.zero		1


	//   ....[34]....
        /*031c*/ 	.word	0x00000e50
        /*0320*/ 	.word	0x000000ff
        /*0324*/ 	.word	0x00000110
        /*0328*/ 	.short	0x0100
        /*032a*/ 	.byte	0x06
	.zero		1


	//   ....[35]....
        /*032c*/ 	.word	0x00001a50
        /*0330*/ 	.word	0x00000003
        /*0334*/ 	.word	0x00000100
        /*0338*/ 	.short	0x010a
        /*033a*/ 	.byte	0xff
	.zero		1


	//   ....[36]....
        /*033c*/ 	.word	0x00001a80
        /*0340*/ 	.word	0x00000003
        /*0344*/ 	.word	0x000000f0
        /*0348*/ 	.short	0x0101
        /*034a*/ 	.byte	0xff
	.zero		1


	//   ....[37]....
        /*034c*/ 	.word	0x00001b40
        /*0350*/ 	.word	0x000000ff
        /*0354*/ 	.word	0x00000028
        /*0358*/ 	.short	0x010a
        /*035a*/ 	.byte	0x04
	.zero		1


	//   ....[38]....
        /*035c*/ 	.word	0x00001c10
        /*0360*/ 	.word	0x000000ff
        /*0364*/ 	.word	0x00000028
        /*0368*/ 	.short	0x010a
        /*036a*/ 	.byte	0x21
	.zero		1


	//   ....[39]....
        /*036c*/ 	.word	0x00001dc0
        /*0370*/ 	.word	0x000000ff
        /*0374*/ 	.word	0x00000028
        /*0378*/ 	.short	0x010a
        /*037a*/ 	.byte	0x05
	.zero		1


	//   ....[40]....
        /*037c*/ 	.word	0x00001fa0
        /*0380*/ 	.word	0x000000ff
        /*0384*/ 	.word	0x00000088
        /*0388*/ 	.short	0x0101
        /*038a*/ 	.byte	0x0e
	.zero		1


	//   ....[41]....
        /*038c*/ 	.word	0x00001fc0
        /*0390*/ 	.word	0x000000ff
        /*0394*/ 	.word	0x00000028
        /*0398*/ 	.short	0x010a
        /*039a*/ 	.byte	0x04
	.zero		1


	//   ....[42]....
        /*039c*/ 	.word	0x00002040
        /*03a0*/ 	.word	0x000000ff
        /*03a4*/ 	.word	0x00000028
        /*03a8*/ 	.short	0x010a
        /*03aa*/ 	.byte	0x07
	.zero		1


	//   ....[43]....
        /*03ac*/ 	.word	0x00002180
        /*03b0*/ 	.word	0x000000ff
        /*03b4*/ 	.word	0x00000028
        /*03b8*/ 	.short	0x010a
        /*03ba*/ 	.byte	0x04
	.zero		1


	//   ....[44]....
        /*03bc*/ 	.word	0x00002430
        /*03c0*/ 	.word	0x00000003
        /*03c4*/ 	.word	0x00000090
        /*03c8*/ 	.short	0x010a
        /*03ca*/ 	.byte	0xff
	.zero		1


	//   ....[45]....
        /*03cc*/ 	.word	0x00002580
        /*03d0*/ 	.word	0x00000000
        /*03d4*/ 	.word	0x00000000
        /*03d8*/ 	.short	0x0101
        /*03da*/ 	.byte	0xff
	.zero		1


	//   ....[46]....
        /*03dc*/ 	.word	0x00002b40
        /*03e0*/ 	.word	0x000000ff
        /*03e4*/ 	.word	0x00000000
        /*03e8*/ 	.short	0x010a
        /*03ea*/ 	.byte	0x04
	.zero		1


	//   ....[47]....
        /*03ec*/ 	.word	0x00002bd0
        /*03f0*/ 	.word	0x000000ff
        /*03f4*/ 	.word	0x00000000
        /*03f8*/ 	.short	0x010a
        /*03fa*/ 	.byte	0x05
	.zero		1


	//   ....[48]....
        /*03fc*/ 	.word	0x00002c60
        /*0400*/ 	.word	0x000000ff
        /*0404*/ 	.word	0x00000000
        /*0408*/ 	.short	0x010a
        /*040a*/ 	.byte	0x05
	.zero		1


	//   ....[49]....
        /*040c*/ 	.word	0x00002cf0
        /*0410*/ 	.word	0x000000ff
        /*0414*/ 	.word	0x00000000
        /*0418*/ 	.short	0x010a
        /*041a*/ 	.byte	0x05
	.zero		1


	//   ....[50]....
        /*041c*/ 	.word	0x00002d90
        /*0420*/ 	.word	0x00000000
        /*0424*/ 	.word	0x00000000
        /*0428*/ 	.short	0x010a
        /*042a*/ 	.byte	0xff
	.zero		1


	//   ....[51]....
        /*042c*/ 	.word	0x00002eb0
        /*0430*/ 	.word	0x00000000
        /*0434*/ 	.word	0x000000f0
        /*0438*/ 	.short	0x010a
        /*043a*/ 	.byte	0xff
	.zero		1


	//   ....[52]....
        /*043c*/ 	.word	0x00002f20
        /*0440*/ 	.word	0x00000004
        /*0444*/ 	.word	0x00000000
        /*0448*/ 	.short	0x0101
        /*044a*/ 	.byte	0xff
	.zero		1


	//   ....[53]....
        /*044c*/ 	.word	0x00002f40
        /*0450*/ 	.word	0x000000ff
        /*0454*/ 	.word	0x000000a0
        /*0458*/ 	.short	0x010a
        /*045a*/ 	.byte	0x04
	.zero		1


	//   ....[54]....
        /*045c*/ 	.word	0x00003060
        /*0460*/ 	.word	0x00000000
        /*0464*/ 	.word	0x00000090
        /*0468*/ 	.short	0x010a
        /*046a*/ 	.byte	0xff
	.zero		1


	//   ....[55]....
        /*046c*/ 	.word	0x00003160
        /*0470*/ 	.word	0x00000000
        /*0474*/ 	.word	0x00000000
        /*0478*/ 	.short	0x0101
        /*047a*/ 	.byte	0xff
	.zero		1


	//   ....[56]....
        /*047c*/ 	.word	0x000031f0
        /*0480*/ 	.word	0x000000ff
        /*0484*/ 	.word	0x000000a0
        /*0488*/ 	.short	0x0106
        /*048a*/ 	.byte	0x04
	.zero		1


	//   ....[57]....
        /*048c*/ 	.word	0x00003210
        /*0490*/ 	.word	0x000000ff
        /*0494*/ 	.word	0x000000a0
        /*0498*/ 	.short	0x010a
        /*049a*/ 	.byte	0x04
	.zero		1


	//   ....[58]....
        /*049c*/ 	.word	0x000032a0
        /*04a0*/ 	.word	0x000000ff
        /*04a4*/ 	.word	0x000000a0
        /*04a8*/ 	.short	0x0106
        /*04aa*/ 	.byte	0x07
	.zero		1


	//   ....[59]....
        /*04ac*/ 	.word	0x000032e0
        /*04b0*/ 	.word	0x00000000
        /*04b4*/ 	.word	0x000000a0
        /*04b8*/ 	.short	0x010a
        /*04ba*/ 	.byte	0xff
	.zero		1


	//   ....[60]....
        /*04bc*/ 	.word	0x00003520
        /*04c0*/ 	.word	0x000000ff
        /*04c4*/ 	.word	0x00000008
        /*04c8*/ 	.short	0x010a
        /*04ca*/ 	.byte	0x05
	.zero		1


	//   ....[61]....
        /*04cc*/ 	.word	0x00003540
        /*04d0*/ 	.word	0x000000ff
        /*04d4*/ 	.word	0x00000008
        /*04d8*/ 	.short	0x010a
        /*04da*/ 	.byte	0x05
	.zero		1


	//   ....[62]....
        /*04dc*/ 	.word	0x000036d0
        /*04e0*/ 	.word	0x000000ff
        /*04e4*/ 	.word	0x00000008
        /*04e8*/ 	.short	0x010a
        /*04ea*/ 	.byte	0x05
	.zero		1


	//   ....[63]....
        /*04ec*/ 	.word	0x000036f0
        /*04f0*/ 	.word	0x000000ff
        /*04f4*/ 	.word	0x00000008
        /*04f8*/ 	.short	0x010a
        /*04fa*/ 	.byte	0x05
	.zero		1


	//   ....[64]....
        /*04fc*/ 	.word	0x000037b0
        /*0500*/ 	.word	0x000000ff
        /*0504*/ 	.word	0x00000000
        /*0508*/ 	.short	0x0101
        /*050a*/ 	.byte	0x04
	.zero		1


	//   ....[65]....
        /*050c*/ 	.word	0x00003b70
        /*0510*/ 	.word	0x00000000
        /*0514*/ 	.word	0x00000090
        /*0518*/ 	.short	0x010a
        /*051a*/ 	.byte	0xff
	.zero		1


	//   ....[66]....
        /*051c*/ 	.word	0x00003c30
        /*0520*/ 	.word	0x00000000
        /*0524*/ 	.word	0x00000000
        /*0528*/ 	.short	0x0101
        /*052a*/ 	.byte	0xff
	.zero		1


	//   ....[67]....
        /*052c*/ 	.word	0x00003cf0
        /*0530*/ 	.word	0x000000ff
        /*0534*/ 	.word	0x00000000
        /*0538*/ 	.short	0x010a
        /*053a*/ 	.byte	0x04
	.zero		1


	//   ....[68]....
        /*053c*/ 	.word	0x00003d00
        /*0540*/ 	.word	0x000000ff
        /*0544*/ 	.word	0x000000d0
        /*0548*/ 	.short	0x010a
        /*054a*/ 	.byte	0x2e
	.zero		1


	//   ....[69]....
        /*054c*/ 	.word	0x00003db0
        /*0550*/ 	.word	0x000000ff
        /*0554*/ 	.word	0x00000000
        /*0558*/ 	.short	0x010a
        /*055a*/ 	.byte	0x07
	.zero		1


	//   ....[70]....
        /*055c*/ 	.word	0x00003ee0
        /*0560*/ 	.word	0x000000ff
        /*0564*/ 	.word	0x00000000
        /*0568*/ 	.short	0x010a
        /*056a*/ 	.byte	0x04
	.zero		1


	//   ....[71]....
        /*056c*/ 	.word	0x00004320
        /*0570*/ 	.word	0x000000ff
        /*0574*/ 	.word	0x00000000
        /*0578*/ 	.short	0x010a
        /*057a*/ 	.byte	0x04
	.zero		1


	//   ....[72]....
        /*057c*/ 	.word	0x000043b0
        /*0580*/ 	.word	0x000000ff
        /*0584*/ 	.word	0x00000000
        /*0588*/ 	.short	0x010a
        /*058a*/ 	.byte	0x05
	.zero		1


	//   ....[73]....
        /*058c*/ 	.word	0x00004440
        /*0590*/ 	.word	0x000000ff
        /*0594*/ 	.word	0x00000000
        /*0598*/ 	.short	0x010a
        /*059a*/ 	.byte	0x05
	.zero		1


	//   ....[74]....
        /*059c*/ 	.word	0x000044e0
        /*05a0*/ 	.word	0x00000000
        /*05a4*/ 	.word	0x00000000
        /*05a8*/ 	.short	0x010a
        /*05aa*/ 	.byte	0xff
	.zero		1


	//   ....[75]....
        /*05ac*/ 	.word	0x00004520
        /*05b0*/ 	.word	0x00000000
        /*05b4*/ 	.word	0x00000000
        /*05b8*/ 	.short	0x010a
        /*05ba*/ 	.byte	0xff
	.zero		1


	//   ....[76]....
        /*05bc*/ 	.word	0x00004590
        /*05c0*/ 	.word	0x000000ff
        /*05c4*/ 	.word	0x00000000
        /*05c8*/ 	.short	0x0101
        /*05ca*/ 	.byte	0x04
	.zero		1


	//   ....[77]....
        /*05cc*/ 	.word	0x000045d0
        /*05d0*/ 	.word	0x000000ff
        /*05d4*/ 	.word	0x00000110
        /*05d8*/ 	.short	0x010a
        /*05da*/ 	.byte	0x29
	.zero		1


	//   ....[78]....
        /*05dc*/ 	.word	0x00004620
        /*05e0*/ 	.word	0x000000ff
        /*05e4*/ 	.word	0x00000000
        /*05e8*/ 	.short	0x0101
        /*05ea*/ 	.byte	0x04
	.zero		1


	//   ....[79]....
        /*05ec*/ 	.word	0x00004a80
        /*05f0*/ 	.word	0x0000000c
        /*05f4*/ 	.word	0x00000090
        /*05f8*/ 	.short	0x010a
        /*05fa*/ 	.byte	0xff
	.zero		1


	//   ....[80]....
        /*05fc*/ 	.word	0x00004bf0
        /*0600*/ 	.word	0x00000000
        /*0604*/ 	.word	0x00000000
        /*0608*/ 	.short	0x0101
        /*060a*/ 	.byte	0xff
	.zero		1


	//   ....[81]....
        /*060c*/ 	.word	0x00005070
        /*0610*/ 	.word	0x000000ff
        /*0614*/ 	.word	0x00000088
        /*0618*/ 	.short	0x010a
        /*061a*/ 	.byte	0x18
	.zero		1


	//   ....[82]....
        /*061c*/ 	.word	0x00005230
        /*0620*/ 	.word	0x000000ff
        /*0624*/ 	.word	0x00000068
        /*0628*/ 	.short	0x010a
        /*062a*/ 	.byte	0x04
	.zero		1


	//   ....[83]....
        /*062c*/ 	.word	0x00005400
        /*0630*/ 	.word	0x000000ff
        /*0634*/ 	.word	0x00000050
        /*0638*/ 	.short	0x010b
        /*063a*/ 	.byte	0x04
	.zero		1


	//   ....[84]....
        /*063c*/ 	.word	0x00005410
        /*0640*/ 	.word	0x000000ff
        /*0644*/ 	.word	0x00000000
        /*0648*/ 	.short	0x0101
        /*064a*/ 	.byte	0x14
	.zero		1


	//   ....[85]....
        /*064c*/ 	.word	0x00005420
        /*0650*/ 	.word	0x000000ff
        /*0654*/ 	.word	0x00000068
        /*0658*/ 	.short	0x010a
        /*065a*/ 	.byte	0x05
	.zero		1


	//   ....[86]....
        /*065c*/ 	.word	0x00005610
        /*0660*/ 	.word	0x000000ff
        /*0664*/ 	.word	0x00000050
        /*0668*/ 	.short	0x010b
        /*066a*/ 	.byte	0x05
	.zero		1


	//   ....[87]....
        /*066c*/ 	.word	0x00005620
        /*0670*/ 	.word	0x000000ff
        /*0674*/ 	.word	0x00000000
        /*0678*/ 	.short	0x0101
        /*067a*/ 	.byte	0x04
	.zero		1


	//   ....[88]....
        /*067c*/ 	.word	0x000056c0
        /*0680*/ 	.word	0x000000ff
        /*0684*/ 	.word	0x00000000
        /*0688*/ 	.short	0x010a
        /*068a*/ 	.byte	0x04
	.zero		1


	//   ....[89]....
        /*068c*/ 	.word	0x00005750
        /*0690*/ 	.word	0x000000ff
        /*0694*/ 	.word	0x00000000
        /*0698*/ 	.short	0x010a
        /*069a*/ 	.byte	0x05
	.zero		1


	//   ....[90]....
        /*069c*/ 	.word	0x000057f0
        /*06a0*/ 	.word	0x00000000
        /*06a4*/ 	.word	0x00000000
        /*06a8*/ 	.short	0x010a
        /*06aa*/ 	.byte	0xff
	.zero		1


	//   ....[91]....
        /*06ac*/ 	.word	0x00005b30
        /*06b0*/ 	.word	0x00000000
        /*06b4*/ 	.word	0x00000090
        /*06b8*/ 	.short	0x010a
        /*06ba*/ 	.byte	0xff
	.zero		1


	//   ....[92]....
        /*06bc*/ 	.word	0x00005c00
        /*06c0*/ 	.word	0x00000000
        /*06c4*/ 	.word	0x00000000
        /*06c8*/ 	.short	0x0101
        /*06ca*/ 	.byte	0xff
	.zero		1


	//   ....[93]....
        /*06cc*/ 	.word	0x000068a0
        /*06d0*/ 	.word	0x00000000
        /*06d4*/ 	.word	0x00000050
        /*06d8*/ 	.short	0x010a
        /*06da*/ 	.byte	0xff
	.zero		1


	//   ....[94]....
        /*06dc*/ 	.word	0x00006910
        /*06e0*/ 	.word	0x00000059
        /*06e4*/ 	.word	0x000000b0
        /*06e8*/ 	.short	0x010a
        /*06ea*/ 	.byte	0xff
	.zero		1


	//   ....[95]....
        /*06ec*/ 	.word	0x00006a00
        /*06f0*/ 	.word	0x00000000
        /*06f4*/ 	.word	0x00000050
        /*06f8*/ 	.short	0x010a
        /*06fa*/ 	.byte	0xff
	.zero		1


	//   ....[96]....
        /*06fc*/ 	.word	0x00006b30
        /*0700*/ 	.word	0x00000059
        /*0704*/ 	.word	0x000000b0
        /*0708*/ 	.short	0x010a
        /*070a*/ 	.byte	0xff
	.zero		1


	//   ....[97]....
        /*070c*/ 	.word	0x00007660
        /*0710*/ 	.word	0x00000000
        /*0714*/ 	.word	0x00000000
        /*0718*/ 	.short	0x0101
        /*071a*/ 	.byte	0xff
	.zero		1


	//   ....[98]....
        /*071c*/ 	.word	0x00007670
        /*0720*/ 	.word	0x00000002
        /*0724*/ 	.word	0x00000050
        /*0728*/ 	.short	0x010a
        /*072a*/ 	.byte	0xff
	.zero		1


	//   ....[99]....
        /*072c*/ 	.word	0x00007740
        /*0730*/ 	.word	0x00000002
        /*0734*/ 	.word	0x00000050
        /*0738*/ 	.short	0x010a
        /*073a*/ 	.byte	0xff
	.zero		1


	//   ....[100]....
        /*073c*/ 	.word	0x00007a10
        /*0740*/ 	.word	0x00000059
        /*0744*/ 	.word	0x00000000
        /*0748*/ 	.short	0x0101
        /*074a*/ 	.byte	0xff
	.zero		1


	//   ....[101]....
        /*074c*/ 	.word	0x000083e0
        /*0750*/ 	.word	0x00000002
        /*0754*/ 	.word	0x00000000
        /*0758*/ 	.short	0x0101
        /*075a*/ 	.byte	0xff
	.zero		1


	//   ....[102]....
        /*075c*/ 	.word	0x00008690
        /*0760*/ 	.word	0x000000ff
        /*0764*/ 	.word	0x00000000
        /*0768*/ 	.short	0x0101
        /*076a*/ 	.byte	0x04
	.zero		1


	//   ....[103]....
        /*076c*/ 	.word	0x000086b0
        /*0770*/ 	.word	0x00000003
        /*0774*/ 	.word	0x00000100
        /*0778*/ 	.short	0x010a
        /*077a*/ 	.byte	0xff
	.zero		1


	//   ....[104]....
        /*077c*/ 	.word	0x00008710
        /*0780*/ 	.word	0x00000000
        /*0784*/ 	.word	0x00000028
        /*0788*/ 	.short	0x010a
        /*078a*/ 	.byte	0xff
	.zero		1


	//   ....[105]....
        /*078c*/ 	.word	0x00008770
        /*0790*/ 	.word	0x00000000
        /*0794*/ 	.word	0x00000028
        /*0798*/ 	.short	0x010a
        /*079a*/ 	.byte	0xff
	.zero		1


	//   ....[106]....
        /*079c*/ 	.word	0x000087c0
        /*07a0*/ 	.word	0x00000003
        /*07a4*/ 	.word	0x00000090
        /*07a8*/ 	.short	0x010a
        /*07aa*/ 	.byte	0xff
	.zero		1


	//   ....[107]....
        /*07ac*/ 	.word	0x00008820
        /*07b0*/ 	.word	0x00000000
        /*07b4*/ 	.word	0x00000000
        /*07b8*/ 	.short	0x010a
        /*07ba*/ 	.byte	0xff
	.zero		1


	//   ....[108]....
        /*07bc*/ 	.word	0x00008880
        /*07c0*/ 	.word	0x00000000
        /*07c4*/ 	.word	0x00000000
        /*07c8*/ 	.short	0x010a
        /*07ca*/ 	.byte	0xff
	.zero		1


	//   ....[109]....
        /*07cc*/ 	.word	0x000088e0
        /*07d0*/ 	.word	0x00000000
        /*07d4*/ 	.word	0x00000000
        /*07d8*/ 	.short	0x010a
        /*07da*/ 	.byte	0xff
	.zero		1


	//   ....[110]....
        /*07dc*/ 	.word	0x00008940
        /*07e0*/ 	.word	0x00000000
        /*07e4*/ 	.word	0x00000000
        /*07e8*/ 	.short	0x010a
        /*07ea*/ 	.byte	0xff
	.zero		1


	//   ....[111]....
        /*07ec*/ 	.word	0x00008990
        /*07f0*/ 	.word	0x00000000
        /*07f4*/ 	.word	0x000000f0
        /*07f8*/ 	.short	0x010a
        /*07fa*/ 	.byte	0xff
	.zero		1


	//   ....[112]....
        /*07fc*/ 	.word	0x000089f0
        /*0800*/ 	.word	0x00000000
        /*0804*/ 	.word	0x000000a0
        /*0808*/ 	.short	0x010a
        /*080a*/ 	.byte	0xff
	.zero		1


	//   ....[113]....
        /*080c*/ 	.word	0x00008a40
        /*0810*/ 	.word	0x00000000
        /*0814*/ 	.word	0x00000090
        /*0818*/ 	.short	0x010a
        /*081a*/ 	.byte	0xff
	.zero		1


	//   ....[114]....
        /*081c*/ 	.word	0x00008aa0
        /*0820*/ 	.word	0x00000000
        /*0824*/ 	.word	0x000000a0
        /*0828*/ 	.short	0x010a
        /*082a*/ 	.byte	0xff
	.zero		1


	//   ....[115]....
        /*082c*/ 	.word	0x00008b00
        /*0830*/ 	.word	0x00000005
        /*0834*/ 	.word	0x00000008
        /*0838*/ 	.short	0x010a
        /*083a*/ 	.byte	0xff
	.zero		1


	//   ....[116]....
        /*083c*/ 	.word	0x00008bf0
        /*0840*/ 	.word	0x00000003
        /*0844*/ 	.word	0x00000008
        /*0848*/ 	.short	0x010a
        /*084a*/ 	.byte	0xff
	.zero		1


	//   ....[117]....
        /*084c*/ 	.word	0x00008c40
        /*0850*/ 	.word	0x00000000
        /*0854*/ 	.word	0x00000090
        /*0858*/ 	.short	0x010a
        /*085a*/ 	.byte	0xff
	.zero		1


	//   ....[118]....
        /*085c*/ 	.word	0x00008ca0
        /*0860*/ 	.word	0x00000000
        /*0864*/ 	.word	0x000000d0
        /*0868*/ 	.short	0x010a
        /*086a*/ 	.byte	0xff
	.zero		1


	//   ....[119]....
        /*086c*/ 	.word	0x00008d00
        /*0870*/ 	.word	0x00000000
        /*0874*/ 	.word	0x00000000
        /*0878*/ 	.short	0x010a
        /*087a*/ 	.byte	0xff
	.zero		1


	//   ....[120]....
        /*087c*/ 	.word	0x00008d60
        /*0880*/ 	.word	0x00000000
        /*0884*/ 	.word	0x00000000
        /*0888*/ 	.short	0x010a
        /*088a*/ 	.byte	0xff
	.zero		1


	//   ....[121]....
        /*088c*/ 	.word	0x00008dc0
        /*0890*/ 	.word	0x00000000
        /*0894*/ 	.word	0x00000000
        /*0898*/ 	.short	0x010a
        /*089a*/ 	.byte	0xff
	.zero		1


	//   ....[122]....
        /*089c*/ 	.word	0x00008e20
        /*08a0*/ 	.word	0x00000000
        /*08a4*/ 	.word	0x00000000
        /*08a8*/ 	.short	0x010a
        /*08aa*/ 	.byte	0xff
	.zero		1


	//   ....[123]....
        /*08ac*/ 	.word	0x00008e80
        /*08b0*/ 	.word	0x00000000
        /*08b4*/ 	.word	0x00000110
        /*08b8*/ 	.short	0x010a
        /*08ba*/ 	.byte	0xff
	.zero		1


	//   ....[124]....
        /*08bc*/ 	.word	0x00008ed0
        /*08c0*/ 	.word	0x0000000c
        /*08c4*/ 	.word	0x00000090
        /*08c8*/ 	.short	0x010a
        /*08ca*/ 	.byte	0xff
	.zero		1


	//   ....[125]....
        /*08cc*/ 	.word	0x00008f30
        /*08d0*/ 	.word	0x00000000
        /*08d4*/ 	.word	0x00000088
        /*08d8*/ 	.short	0x010a
        /*08da*/ 	.byte	0xff
	.zero		1


	//   ....[126]....
        /*08dc*/ 	.word	0x00008f90
        /*08e0*/ 	.word	0x00000000
        /*08e4*/ 	.word	0x00000068
        /*08e8*/ 	.short	0x010a
        /*08ea*/ 	.byte	0xff
	.zero		1


	//   ....[127]....
        /*08ec*/ 	.word	0x00008ff0
        /*08f0*/ 	.word	0x00000009
        /*08f4*/ 	.word	0x00000068
        /*08f8*/ 	.short	0x010a
        /*08fa*/ 	.byte	0xff
	.zero		1


	//   ....[128]....
        /*08fc*/ 	.word	0x00009050
        /*0900*/ 	.word	0x00000000
        /*0904*/ 	.word	0x00000000
        /*0908*/ 	.short	0x010a
        /*090a*/ 	.byte	0xff
	.zero		1


	//   ....[129]....
        /*090c*/ 	.word	0x000090b0
        /*0910*/ 	.word	0x00000000
        /*0914*/ 	.word	0x00000000
        /*0918*/ 	.short	0x010a
        /*091a*/ 	.byte	0xff
	.zero		1


	//   ....[130]....
        /*091c*/ 	.word	0x00009100
        /*0920*/ 	.word	0x00000000
        /*0924*/ 	.word	0x00000090
        /*0928*/ 	.short	0x010a
        /*092a*/ 	.byte	0xff
	.zero		1


	//   ....[131]....
        /*092c*/ 	.word	0x00009150
        /*0930*/ 	.word	0x00000000
        /*0934*/ 	.word	0x00000050
        /*0938*/ 	.short	0x010a
        /*093a*/ 	.byte	0xff
	.zero		1


	//   ....[132]....
        /*093c*/ 	.word	0x000091a0
        /*0940*/ 	.word	0x00000059
        /*0944*/ 	.word	0x000000b0
        /*0948*/ 	.short	0x010a
        /*094a*/ 	.byte	0xff
	.zero		1


	//   ....[133]....
        /*094c*/ 	.word	0x000091f0
        /*0950*/ 	.word	0x00000002
        /*0954*/ 	.word	0x00000050
        /*0958*/ 	.short	0x010a
        /*095a*/ 	.byte	0xff
	.zero		1


	//----- nvinfo : EIATTR_NUM_MBARRIERS
	.align		4
.L_47:
        /*095c*/ 	.byte	0x03, 0x38
        /*095e*/ 	.short	0x0023


	//----- nvinfo : EIATTR_EXIT_INSTR_OFFSETS
	.align		4
        /*0960*/ 	.byte	0x04, 0x1c
        /*0962*/ 	.short	(.L_49 - .L_48)


	//   ....[0]....
.L_48:
        /*0964*/ 	.word	0x00002dc0


	//   ....[1]....
        /*0968*/ 	.word	0x000032b0


	//   ....[2]....
        /*096c*/ 	.word	0x00003310


	//   ....[3]....
        /*0970*/ 	.word	0x00004850


	//   ....[4]....
        /*0974*/ 	.word	0x00005820


	//   ....[5]....
        /*0978*/ 	.word	0x00005860


	//   ....[6]....
        /*097c*/ 	.word	0x00008580


	//   ....[7]....
        /*0980*/ 	.word	0x00008600


	//   ....[8]....
        /*0984*/ 	.word	0x00008630


	//   ....[9]....
        /*0988*/ 	.word	0x000086a0


	//----- nvinfo : EIATTR_MAX_THREADS
	.align		4
.L_49:
        /*098c*/ 	.byte	0x04, 0x05
        /*098e*/ 	.short	(.L_51 - .L_50)
.L_50:
        /*0990*/ 	.word	0x00000100
        /*0994*/ 	.word	0x00000001
        /*0998*/ 	.word	0x00000001


	//----- nvinfo : EIATTR_CRS_STACK_SIZE
	.align		4
.L_51:
        /*099c*/ 	.byte	0x04, 0x1e
        /*099e*/ 	.short	(.L_53 - .L_52)
.L_52:
        /*09a0*/ 	.word	0x00000000


	//----- nvinfo : EIATTR_CBANK_PARAM_SIZE
	.align		4
.L_53:
        /*09a4*/ 	.byte	0x03, 0x19
        /*09a6*/ 	.short	0x0800


	//----- nvinfo : EIATTR_PARAM_CBANK
	.align		4
        /*09a8*/ 	.byte	0x04, 0x0a
        /*09aa*/ 	.short	(.L_55 - .L_54)
	.align		4
.L_54:
        /*09ac*/ 	.word	index@(.nv.constant0._ZN7cutlass13device_kernelINS_4gemm6kernel13GemmUniversalIN4cute5tupleIJiiiiEEENS1_10collective13CollectiveMmaINS1_35MainloopSm100TmaUmmaWarpSpecializedILi5ELi2ELi4ENS5_IJNS4_1CILi2EEESB_NSA_ILi1EEEEEEEENS5_IJNSA_ILi256EEENSA_ILi64EEENSA_ILi128EEEEEENS_6half_tENS5_IJlSC_lEEESJ_SK_NS4_8TiledMMAINS4_8MMA_AtomIJNS4_26SM100_MMA_F16BF16_2x1SM_SSISJ_SJ_fLi256ELi64ELNS4_4UMMA5MajorE0ELSP_0ELNSO_7ScaleInE0ELSQ_0EEEEEENS4_6LayoutINS5_IJSC_SC_SC_EEENS5_IJNSA_ILi0EEESV_SV_EEEEENS5_IJNS4_10UnderscoreESY_SY_EEEEENS4_28SM100_TMA_2SM_LOAD_MULTICASTENS4_14ComposedLayoutINS4_7SwizzleILi3ELi4ELi3EEENS4_18smem_ptr_flag_bitsILi16EEENST_INS5_IJNSA_ILi8EEESG_EEENS5_IJSG_SC_EEEEEEEvNS4_8identityENS4_18SM100_TMA_2SM_LOADES1B_vS1C_EENS_8epilogue10collective18CollectiveEpilogueINS1F_23Sm100TmaWarpSpecializedILi3ELi2ELi32ELb1ELb0EEEJNS5_IJSH_SG_SH_EEENS5_IJNST_ISH_SC_EENST_INSA_ILi32EEESC_EEEEESJ_SK_SJ_SK_NS1F_6fusion15FusionCallbacksIS1J_NS1P_17LinearCombinationISJ_fSJ_fLNS_15FloatRoundStyleE2EEES1K_S1O_JEEENS4_5SM1004TMEM4LOAD26SM100_TMEM_LOAD_32dp32b32xENS4_13SM90_TMA_LOADENS12_INS13_ILi2ELi4ELi3EEES16_NST_INS5_IJS17_S1M_EEENS5_IJS1M_SC_EEEEEEENS4_39AutoVectorizingCopyWithAssumedAlignmentILi128EEENS4_14SM90_TMA_STOREES24_S26_S26_EEEvvEEEEvNT_6ParamsE)
        /*09b0*/ 	.short	0x0380
        /*09b2*/ 	.short	0x0800


	//----- nvinfo : EIATTR_SW_WAR
	.align		4
.L_55:
        /*09b4*/ 	.byte	0x04, 0x36
        /*09b6*/ 	.short	(.L_57 - .L_56)
.L_56:
        /*09b8*/ 	.word	0x00000008
.L_57:


//--------------------- .nv.callgraph             --------------------------
	.section	.nv.callgraph,"",@"SHT_CUDA_CALLGRAPH"
	.align	4
	.sectionentsize	8
	.align		4
        /*0000*/ 	.word	0x00000000
	.align		4
        /*0004*/ 	.word	0xffffffff
	.align		4
        /*0008*/ 	.word	index@(_ZN7cutlass13device_kernelINS_4gemm6kernel13GemmUniversalIN4cute5tupleIJiiiiEEENS1_10collective13CollectiveMmaINS1_35MainloopSm100TmaUmmaWarpSpecializedILi5ELi2ELi4ENS5_IJNS4_1CILi2EEESB_NSA_ILi1EEEEEEEENS5_IJNSA_ILi256EEENSA_ILi64EEENSA_ILi128EEEEEENS_6half_tENS5_IJlSC_lEEESJ_SK_NS4_8TiledMMAINS4_8MMA_AtomIJNS4_26SM100_MMA_F16BF16_2x1SM_SSISJ_SJ_fLi256ELi64ELNS4_4UMMA5MajorE0ELSP_0ELNSO_7ScaleInE0ELSQ_0EEEEEENS4_6LayoutINS5_IJSC_SC_SC_EEENS5_IJNSA_ILi0EEESV_SV_EEEEENS5_IJNS4_10UnderscoreESY_SY_EEEEENS4_28SM100_TMA_2SM_LOAD_MULTICASTENS4_14ComposedLayoutINS4_7SwizzleILi3ELi4ELi3EEENS4_18smem_ptr_flag_bitsILi16EEENST_INS5_IJNSA_ILi8EEESG_EEENS5_IJSG_SC_EEEEEEEvNS4_8identityENS4_18SM100_TMA_2SM_LOADES1B_vS1C_EENS_8epilogue10collective18CollectiveEpilogueINS1F_23Sm100TmaWarpSpecializedILi3ELi2ELi32ELb1ELb0EEEJNS5_IJSH_SG_SH_EEENS5_IJNST_ISH_SC_EENST_INSA_ILi32EEESC_EEEEESJ_SK_SJ_SK_NS1F_6fusion15FusionCallbacksIS1J_NS1P_17LinearCombinationISJ_fSJ_fLNS_15FloatRoundStyleE2EEES1K_S1O_JEEENS4_5SM1004TMEM4LOAD26SM100_TMEM_LOAD_32dp32b32xENS4_13SM90_TMA_LOADENS12_INS13_ILi2ELi4ELi3EEES16_NST_INS5_IJS17_S1M_EEENS5_IJS1M_SC_EEEEEEENS4_39AutoVectorizingCopyWithAssumedAlignmentILi128EEENS4_14SM90_TMA_STOREES24_S26_S26_EEEvvEEEEvNT_6ParamsE)
	.align		4
        /*000c*/ 	.word	index@(__assertfail)
	.align		4
        /*0010*/ 	.word	0x00000000
	.align		4
        /*0014*/ 	.word	0xfffffffe
	.align		4
        /*0018*/ 	.word	0x00000000
	.align		4
        /*001c*/ 	.word	0xfffffffd
	.align		4
        /*0020*/ 	.word	0x00000000
	.align		4
        /*0024*/ 	.word	0xfffffffc


//--------------------- .nv.constant4             --------------------------
	.section	.nv.constant4,"a",@progbits
	.align	8
	.align		8
.nv.constant4:
        /*0000*/ 	.dword	__assertfail
	.align		8
        /*0008*/ 	.dword	__unnamed_1
	.align		8
        /*0010*/ 	.dword	__unnamed_2
	.align		8
        /*0018*/ 	.dword	_ZN39_INTERNAL_6dc245ed_4_k_cu_aff93567_63344cuda3std3__45__cpo5beginE
	.align		8
        /*0020*/ 	.dword	_ZN39_INTERNAL_6dc245ed_4_k_cu_aff93567_63344cuda3std3__45__cpo3endE
	.align		8
        /*0028*/ 	.dword	_ZN39_INTERNAL_6dc245ed_4_k_cu_aff93567_63344cuda3std3__45__cpo6cbeginE
	.align		8
        /*0030*/ 	.dword	_ZN39_INTERNAL_6dc245ed_4_k_cu_aff93567_63344cuda3std3__45__cpo4cendE
	.align		8
        /*0038*/ 	.dword	_ZN39_INTERNAL_6dc245ed_4_k_cu_aff93567_63344cuda3std3__441_GLOBAL__N__6dc245ed_4_k_cu_aff93567_63346ignoreE
	.align		8
        /*0040*/ 	.dword	_ZN39_INTERNAL_6dc245ed_4_k_cu_aff93567_63344cuda3std3__419piecewise_constructE
	.align		8
        /*0048*/ 	.dword	_ZN39_INTERNAL_6dc245ed_4_k_cu_aff93567_63344cuda3std3__48in_placeE
	.align		8
        /*0050*/ 	.dword	_ZN39_INTERNAL_6dc245ed_4_k_cu_aff93567_63344cuda3std6ranges3__45__cpo4swapE
	.align		8
        /*0058*/ 	.dword	_ZN39_INTERNAL_6dc245ed_4_k_cu_aff93567_63344cuda3std6ranges3__45__cpo9iter_moveE
	.align		8
        /*0060*/ 	.dword	_ZN39_INTERNAL_6dc245ed_4_k_cu_aff93567_63344cute7productE
	.align		8
        /*0068*/ 	.dword	_ZN39_INTERNAL_6dc245ed_4_k_cu_aff93567_63344cute1_E
	.align		8
        /*0070*/ 	.dword	$str$25
	.align		8
        /*0078*/ 	.dword	$str$26
	.align		8
        /*0080*/ 	.dword	$str$27
	.align		8
        /*0088*/ 	.dword	$str$28


//--------------------- .text._ZN7cutlass13device_kernelINS_4gemm6kernel13GemmUniversalIN4cute5tupleIJiiiiEEENS1_10collective13CollectiveMmaINS1_35MainloopSm100TmaUmmaWarpSpecializedILi5ELi2ELi4ENS5_IJNS4_1CILi2EEESB_NSA_ILi1EEEEEEEENS5_IJNSA_ILi256EEENSA_ILi64EEENSA_ILi128EEEEEENS_6half_tENS5_IJlSC_lEEESJ_SK_NS4_8TiledMMAINS4_8MMA_AtomIJNS4_26SM100_MMA_F16BF16_2x1SM_SSISJ_SJ_fLi256ELi64ELNS4_4UMMA5MajorE0ELSP_0ELNSO_7ScaleInE0ELSQ_0EEEEEENS4_6LayoutINS5_IJSC_SC_SC_EEENS5_IJNSA_ILi0EEESV_SV_EEEEENS5_IJNS4_10UnderscoreESY_SY_EEEEENS4_28SM100_TMA_2SM_LOAD_MULTICASTENS4_14ComposedLayoutINS4_7SwizzleILi3ELi4ELi3EEENS4_18smem_ptr_flag_bitsILi16EEENST_INS5_IJNSA_ILi8EEESG_EEENS5_IJSG_SC_EEEEEEEvNS4_8identityENS4_18SM100_TMA_2SM_LOADES1B_vS1C_EENS_8epilogue10collective18CollectiveEpilogueINS1F_23Sm100TmaWarpSpecializedILi3ELi2ELi32ELb1ELb0EEEJNS5_IJSH_SG_SH_EEENS5_IJNST_ISH_SC_EENST_INSA_ILi32EEESC_EEEEESJ_SK_SJ_SK_NS1F_6fusion15FusionCallbacksIS1J_NS1P_17LinearCombinationISJ_fSJ_fLNS_15FloatRoundStyleE2EEES1K_S1O_JEEENS4_5SM1004TMEM4LOAD26SM100_TMEM_LOAD_32dp32b32xENS4_13SM90_TMA_LOADENS12_INS13_ILi2ELi4ELi3EEES16_NST_INS5_IJS17_S1M_EEENS5_IJS1M_SC_EEEEEEENS4_39AutoVectorizingCopyWithAssumedAlignmentILi128EEENS4_14SM90_TMA_STOREES24_S26_S26_EEEvvEEEEvNT_6ParamsE --------------------------
	.section	.text._ZN7cutlass13device_kernelINS_4gemm6kernel13GemmUniversalIN4cute5tupleIJiiiiEEENS1_10collective13CollectiveMmaINS1_35MainloopSm100TmaUmmaWarpSpecializedILi5ELi2ELi4ENS5_IJNS4_1CILi2EEESB_NSA_ILi1EEEEEEEENS5_IJNSA_ILi256EEENSA_ILi64EEENSA_ILi128EEEEEENS_6half_tENS5_IJlSC_lEEESJ_SK_NS4_8TiledMMAINS4_8MMA_AtomIJNS4_26SM100_MMA_F16BF16_2x1SM_SSISJ_SJ_fLi256ELi64ELNS4_4UMMA5MajorE0ELSP_0ELNSO_7ScaleInE0ELSQ_0EEEEEENS4_6LayoutINS5_IJSC_SC_SC_EEENS5_IJNSA_ILi0EEESV_SV_EEEEENS5_IJNS4_10UnderscoreESY_SY_EEEEENS4_28SM100_TMA_2SM_LOAD_MULTICASTENS4_14ComposedLayoutINS4_7SwizzleILi3ELi4ELi3EEENS4_18smem_ptr_flag_bitsILi16EEENST_INS5_IJNSA_ILi8EEESG_EEENS5_IJSG_SC_EEEEEEEvNS4_8identityENS4_18SM100_TMA_2SM_LOADES1B_vS1C_EENS_8epilogue10collective18CollectiveEpilogueINS1F_23Sm100TmaWarpSpecializedILi3ELi2ELi32ELb1ELb0EEEJNS5_IJSH_SG_SH_EEENS5_IJNST_ISH_SC_EENST_INSA_ILi32EEESC_EEEEESJ_SK_SJ_SK_NS1F_6fusion15FusionCallbacksIS1J_NS1P_17LinearCombinationISJ_fSJ_fLNS_15FloatRoundStyleE2EEES1K_S1O_JEEENS4_5SM1004TMEM4LOAD26SM100_TMEM_LOAD_32dp32b32xENS4_13SM90_TMA_LOADENS12_INS13_ILi2ELi4ELi3EEES16_NST_INS5_IJS17_S1M_EEENS5_IJS1M_SC_EEEEEEENS4_39AutoVectorizingCopyWithAssumedAlignmentILi128EEENS4_14SM90_TMA_STOREES24_S26_S26_EEEvvEEEEvNT_6ParamsE,"ax",@progbits
	.align	128
.text._ZN7cutlass13device_kernelINS_4gemm6kernel13GemmUniversalIN4cute5tupleIJiiiiEEENS1_10collective13CollectiveMmaINS1_35MainloopSm100TmaUmmaWarpSpecializedILi5ELi2ELi4ENS5_IJNS4_1CILi2EEESB_NSA_ILi1EEEEEEEENS5_IJNSA_ILi256EEENSA_ILi64EEENSA_ILi128EEEEEENS_6half_tENS5_IJlSC_lEEESJ_SK_NS4_8TiledMMAINS4_8MMA_AtomIJNS4_26SM100_MMA_F16BF16_2x1SM_SSISJ_SJ_fLi256ELi64ELNS4_4UMMA5MajorE0ELSP_0ELNSO_7ScaleInE0ELSQ_0EEEEEENS4_6LayoutINS5_IJSC_SC_SC_EEENS5_IJNSA_ILi0EEESV_SV_EEEEENS5_IJNS4_10UnderscoreESY_SY_EEEEENS4_28SM100_TMA_2SM_LOAD_MULTICASTENS4_14ComposedLayoutINS4_7SwizzleILi3ELi4ELi3EEENS4_18smem_ptr_flag_bitsILi16EEENST_INS5_IJNSA_ILi8EEESG_EEENS5_IJSG_SC_EEEEEEEvNS4_8identityENS4_18SM100_TMA_2SM_LOADES1B_vS1C_EENS_8epilogue10collective18CollectiveEpilogueINS1F_23Sm100TmaWarpSpecializedILi3ELi2ELi32ELb1ELb0EEEJNS5_IJSH_SG_SH_EEENS5_IJNST_ISH_SC_EENST_INSA_ILi32EEESC_EEEEESJ_SK_SJ_SK_NS1F_6fusion15FusionCallbacksIS1J_NS1P_17LinearCombinationISJ_fSJ_fLNS_15FloatRoundStyleE2EEES1K_S1O_JEEENS4_5SM1004TMEM4LOAD26SM100_TMEM_LOAD_32dp32b32xENS4_13SM90_TMA_LOADENS12_INS13_ILi2ELi4ELi3EEES16_NST_INS5_IJS17_S1M_EEENS5_IJS1M_SC_EEEEEEENS4_39AutoVectorizingCopyWithAssumedAlignmentILi128EEENS4_14SM90_TMA_STOREES24_S26_S26_EEEvvEEEEvNT_6ParamsE:
        .type           _ZN7cutlass13device_kernelINS_4gemm6kernel13GemmUniversalIN4cute5tupleIJiiiiEEENS1_10collective13CollectiveMmaINS1_35MainloopSm100TmaUmmaWarpSpecializedILi5ELi2ELi4ENS5_IJNS4_1CILi2EEESB_NSA_ILi1EEEEEEEENS5_IJNSA_ILi256EEENSA_ILi64EEENSA_ILi128EEEEEENS_6half_tENS5_IJlSC_lEEESJ_SK_NS4_8TiledMMAINS4_8MMA_AtomIJNS4_26SM100_MMA_F16BF16_2x1SM_SSISJ_SJ_fLi256ELi64ELNS4_4UMMA5MajorE0ELSP_0ELNSO_7ScaleInE0ELSQ_0EEEEEENS4_6LayoutINS5_IJSC_SC_SC_EEENS5_IJNSA_ILi0EEESV_SV_EEEEENS5_IJNS4_10UnderscoreESY_SY_EEEEENS4_28SM100_TMA_2SM_LOAD_MULTICASTENS4_14ComposedLayoutINS4_7SwizzleILi3ELi4ELi3EEENS4_18smem_ptr_flag_bitsILi16EEENST_INS5_IJNSA_ILi8EEESG_EEENS5_IJSG_SC_EEEEEEEvNS4_8identityENS4_18SM100_TMA_2SM_LOADES1B_vS1C_EENS_8epilogue10collective18CollectiveEpilogueINS1F_23Sm100TmaWarpSpecializedILi3ELi2ELi32ELb1ELb0EEEJNS5_IJSH_SG_SH_EEENS5_IJNST_ISH_SC_EENST_INSA_ILi32EEESC_EEEEESJ_SK_SJ_SK_NS1F_6fusion15FusionCallbacksIS1J_NS1P_17LinearCombinationISJ_fSJ_fLNS_15FloatRoundStyleE2EEES1K_S1O_JEEENS4_5SM1004TMEM4LOAD26SM100_TMEM_LOAD_32dp32b32xENS4_13SM90_TMA_LOADENS12_INS13_ILi2ELi4ELi3EEES16_NST_INS5_IJS17_S1M_EEENS5_IJS1M_SC_EEEEEEENS4_39AutoVectorizingCopyWithAssumedAlignmentILi128EEENS4_14SM90_TMA_STOREES24_S26_S26_EEEvvEEEEvNT_6ParamsE,@function
        .size           _ZN7cutlass13device_kernelINS_4gemm6kernel13GemmUniversalIN4cute5tupleIJiiiiEEENS1_10collective13CollectiveMmaINS1_35MainloopSm100TmaUmmaWarpSpecializedILi5ELi2ELi4ENS5_IJNS4_1CILi2EEESB_NSA_ILi1EEEEEEEENS5_IJNSA_ILi256EEENSA_ILi64EEENSA_ILi128EEEEEENS_6half_tENS5_IJlSC_lEEESJ_SK_NS4_8TiledMMAINS4_8MMA_AtomIJNS4_26SM100_MMA_F16BF16_2x1SM_SSISJ_SJ_fLi256ELi64ELNS4_4UMMA5MajorE0ELSP_0ELNSO_7ScaleInE0ELSQ_0EEEEEENS4_6LayoutINS5_IJSC_SC_SC_EEENS5_IJNSA_ILi0EEESV_SV_EEEEENS5_IJNS4_10UnderscoreESY_SY_EEEEENS4_28SM100_TMA_2SM_LOAD_MULTICASTENS4_14ComposedLayoutINS4_7SwizzleILi3ELi4ELi3EEENS4_18smem_ptr_flag_bitsILi16EEENST_INS5_IJNSA_ILi8EEESG_EEENS5_IJSG_SC_EEEEEEEvNS4_8identityENS4_18SM100_TMA_2SM_LOADES1B_vS1C_EENS_8epilogue10collective18CollectiveEpilogueINS1F_23Sm100TmaWarpSpecializedILi3ELi2ELi32ELb1ELb0EEEJNS5_IJSH_SG_SH_EEENS5_IJNST_ISH_SC_EENST_INSA_ILi32EEESC_EEEEESJ_SK_SJ_SK_NS1F_6fusion15FusionCallbacksIS1J_NS1P_17LinearCombinationISJ_fSJ_fLNS_15FloatRoundStyleE2EEES1K_S1O_JEEENS4_5SM1004TMEM4LOAD26SM100_TMEM_LOAD_32dp32b32xENS4_13SM90_TMA_LOADENS12_INS13_ILi2ELi4ELi3EEES16_NST_INS5_IJS17_S1M_EEENS5_IJS1M_SC_EEEEEEENS4_39AutoVectorizingCopyWithAssumedAlignmentILi128EEENS4_14SM90_TMA_STOREES24_S26_S26_EEEvvEEEEvNT_6ParamsE,(.L_x_180 - _ZN7cutlass13device_kernelINS_4gemm6kernel13GemmUniversalIN4cute5tupleIJiiiiEEENS1_10collective13CollectiveMmaINS1_35MainloopSm100TmaUmmaWarpSpecializedILi5ELi2ELi4ENS5_IJNS4_1CILi2EEESB_NSA_ILi1EEEEEEEENS5_IJNSA_ILi256EEENSA_ILi64EEENSA_ILi128EEEEEENS_6half_tENS5_IJlSC_lEEESJ_SK_NS4_8TiledMMAINS4_8MMA_AtomIJNS4_26SM100_MMA_F16BF16_2x1SM_SSISJ_SJ_fLi256ELi64ELNS4_4UMMA5MajorE0ELSP_0ELNSO_7ScaleInE0ELSQ_0EEEEEENS4_6LayoutINS5_IJSC_SC_SC_EEENS5_IJNSA_ILi0EEESV_SV_EEEEENS5_IJNS4_10UnderscoreESY_SY_EEEEENS4_28SM100_TMA_2SM_LOAD_MULTICASTENS4_14ComposedLayoutINS4_7SwizzleILi3ELi4ELi3EEENS4_18smem_ptr_flag_bitsILi16EEENST_INS5_IJNSA_ILi8EEESG_EEENS5_IJSG_SC_EEEEEEEvNS4_8identityENS4_18SM100_TMA_2SM_LOADES1B_vS1C_EENS_8epilogue10collective18CollectiveEpilogueINS1F_23Sm100TmaWarpSpecializedILi3ELi2ELi32ELb1ELb0EEEJNS5_IJSH_SG_SH_EEENS5_IJNST_ISH_SC_EENST_INSA_ILi32EEESC_EEEEESJ_SK_SJ_SK_NS1F_6fusion15FusionCallbacksIS1J_NS1P_17LinearCombinationISJ_fSJ_fLNS_15FloatRoundStyleE2EEES1K_S1O_JEEENS4_5SM1004TMEM4LOAD26SM100_TMEM_LOAD_32dp32b32xENS4_13SM90_TMA_LOADENS12_INS13_ILi2ELi4ELi3EEES16_NST_INS5_IJS17_S1M_EEENS5_IJS1M_SC_EEEEEEENS4_39AutoVectorizingCopyWithAssumedAlignmentILi128EEENS4_14SM90_TMA_STOREES24_S26_S26_EEEvvEEEEvNT_6ParamsE)
        .other          _ZN7cutlass13device_kernelINS_4gemm6kernel13GemmUniversalIN4cute5tupleIJiiiiEEENS1_10collective13CollectiveMmaINS1_35MainloopSm100TmaUmmaWarpSpecializedILi5ELi2ELi4ENS5_IJNS4_1CILi2EEESB_NSA_ILi1EEEEEEEENS5_IJNSA_ILi256EEENSA_ILi64EEENSA_ILi128EEEEEENS_6half_tENS5_IJlSC_lEEESJ_SK_NS4_8TiledMMAINS4_8MMA_AtomIJNS4_26SM100_MMA_F16BF16_2x1SM_SSISJ_SJ_fLi256ELi64ELNS4_4UMMA5MajorE0ELSP_0ELNSO_7ScaleInE0ELSQ_0EEEEEENS4_6LayoutINS5_IJSC_SC_SC_EEENS5_IJNSA_ILi0EEESV_SV_EEEEENS5_IJNS4_10UnderscoreESY_SY_EEEEENS4_28SM100_TMA_2SM_LOAD_MULTICASTENS4_14ComposedLayoutINS4_7SwizzleILi3ELi4ELi3EEENS4_18smem_ptr_flag_bitsILi16EEENST_INS5_IJNSA_ILi8EEESG_EEENS5_IJSG_SC_EEEEEEEvNS4_8identityENS4_18SM100_TMA_2SM_LOADES1B_vS1C_EENS_8epilogue10collective18CollectiveEpilogueINS1F_23Sm100TmaWarpSpecializedILi3ELi2ELi32ELb1ELb0EEEJNS5_IJSH_SG_SH_EEENS5_IJNST_ISH_SC_EENST_INSA_ILi32EEESC_EEEEESJ_SK_SJ_SK_NS1F_6fusion15FusionCallbacksIS1J_NS1P_17LinearCombinationISJ_fSJ_fLNS_15FloatRoundStyleE2EEES1K_S1O_JEEENS4_5SM1004TMEM4LOAD26SM100_TMEM_LOAD_32dp32b32xENS4_13SM90_TMA_LOADENS12_INS13_ILi2ELi4ELi3EEES16_NST_INS5_IJS17_S1M_EEENS5_IJS1M_SC_EEEEEEENS4_39AutoVectorizingCopyWithAssumedAlignmentILi128EEENS4_14SM90_TMA_STOREES24_S26_S26_EEEvvEEEEvNT_6ParamsE,@"STO_CUDA_ENTRY STV_DEFAULT"
_ZN7cutlass13device_kernelINS_4gemm6kernel13GemmUniversalIN4cute5tupleIJiiiiEEENS1_10collective13CollectiveMmaINS1_35MainloopSm100TmaUmmaWarpSpecializedILi5ELi2ELi4ENS5_IJNS4_1CILi2EEESB_NSA_ILi1EEEEEEEENS5_IJNSA_ILi256EEENSA_ILi64EEENSA_ILi128EEEEEENS_6half_tENS5_IJlSC_lEEESJ_SK_NS4_8TiledMMAINS4_8MMA_AtomIJNS4_26SM100_MMA_F16BF16_2x1SM_SSISJ_SJ_fLi256ELi64ELNS4_4UMMA5MajorE0ELSP_0ELNSO_7ScaleInE0ELSQ_0EEEEEENS4_6LayoutINS5_IJSC_SC_SC_EEENS5_IJNSA_ILi0EEESV_SV_EEEEENS5_IJNS4_10UnderscoreESY_SY_EEEEENS4_28SM100_TMA_2SM_LOAD_MULTICASTENS4_14ComposedLayoutINS4_7SwizzleILi3ELi4ELi3EEENS4_18smem_ptr_flag_bitsILi16EEENST_INS5_IJNSA_ILi8EEESG_EEENS5_IJSG_SC_EEEEEEEvNS4_8identityENS4_18SM100_TMA_2SM_LOADES1B_vS1C_EENS_8epilogue10collective18CollectiveEpilogueINS1F_23Sm100TmaWarpSpecializedILi3ELi2ELi32ELb1ELb0EEEJNS5_IJSH_SG_SH_EEENS5_IJNST_ISH_SC_EENST_INSA_ILi32EEESC_EEEEESJ_SK_SJ_SK_NS1F_6fusion15FusionCallbacksIS1J_NS1P_17LinearCombinationISJ_fSJ_fLNS_15FloatRoundStyleE2EEES1K_S1O_JEEENS4_5SM1004TMEM4LOAD26SM100_TMEM_LOAD_32dp32b32xENS4_13SM90_TMA_LOADENS12_INS13_ILi2ELi4ELi3EEES16_NST_INS5_IJS17_S1M_EEENS5_IJS1M_SC_EEEEEEENS4_39AutoVectorizingCopyWithAssumedAlignmentILi128EEENS4_14SM90_TMA_STOREES24_S26_S26_EEEvvEEEEvNT_6ParamsE:
[----:B------:R-:W1:Y:S01]  /*0000*/  LDC R1, c[0x0][0x37c] ;  /* 0x0000df00ff017b82 */ /* 0x000e620000000800 */
[----:B------:R-:W2:Y:S01]  /*0010*/  S2R R92, SR_TID.X ;  /* 0x00000000005c7919 */ /* 0x000ea20000002100 */
[----:B------:R-:W3:Y:S06]  /*0020*/  LDCU.64 UR8, c[0x0][0x890] ;  /* 0x00011200ff0877ac */ /* 0x000eec0008000a00 */
[----:B------:R-:W4:Y:S01]  /*0030*/  S2UR UR55, SR_CgaCtaId ;  /* 0x00000000003779c3 */ /* 0x000f220000008800 */
[----:B------:R-:W-:Y:S02]  /*0040*/  PRMT R84, RZ, 0x7610, R84 ;  /* 0x00007610ff547816 */ /* 0x000fe40000000054 */
[----:B------:R-:W-:Y:S01]  /*0050*/  ELECT P1, URZ, PT ;  /* 0x0000000000ff782f */ /* 0x000fe20003820000 */
[----:B---3--:R-:W-:-:S04]  /*0060*/  UISETP.NE.U32.AND UP0, UPT, UR8, URZ, UPT ;  /* 0x000000ff0800728c */ /* 0x008fc8000bf05070 */
[----:B------:R-:W-:Y:S02]  /*0070*/  UISETP.NE.AND.EX UP0, UPT, UR9, URZ, UPT, UP0 ;  /* 0x000000ff0900728c */ /* 0x000fe4000bf05300 */
[----:B----4-:R-:W-:Y:S02]  /*0080*/  ULOP3.LUT UR68, UR55, 0x1, URZ, 0xc0, !UPT ;  /* 0x0000000137447892 */ /* 0x010fe4000f8ec0ff */
[----:B------:R-:W-:Y:S01]  /*0090*/  ULOP3.LUT UR69, UR55, 0x1, URZ, 0x3c, !UPT ;  /* 0x0000000137457892 */ /* 0x000fe2000f8e3cff */
[----:B--2---:R-:W-:-:S05]  /*00a0*/  SHF.R.U32.HI R85, RZ, 0x5, R92 ;  /* 0x00000005ff557819 */ /* 0x004fca000001165c */
[----:B------:R-:W2:Y:S02]  /*00b0*/  SHFL.IDX PT, R0, R85, RZ, 0x1f ;  /* 0x00001fff55007589 */ /* 0x000ea400000e0000 */
[----:B--2---:R-:W-:Y:S01]  /*00c0*/  R2UR UR18, R0 ;  /* 0x00000000001272ca */ /* 0x004fe200000e0000 */
[----:B-1----:R-:W-:-:S14]  /*00d0*/  BRA.U UP0, `(.L_x_0) ;  /* 0x0000000100307547 */ /* 0x002fdc000b800000 */
[----:B------:R-:W1:Y:S02]  /*00e0*/  LDCU.64 UR4, c[0x0][0x888] ;  /* 0x00011100ff0477ac */ /* 0x000e640008000a00 */
[----:B-1----:R-:W-:-:S04]  /*00f0*/  UISETP.NE.U32.AND UP0, UPT, UR4, URZ, UPT ;  /* 0x000000ff0400728c */ /* 0x002fc8000bf05070 */
[----:B------:R-:W-:-:S09]  /*0100*/  UISETP.NE.AND.EX UP0, UPT, UR5, URZ, UPT, UP0 ;  /* 0x000000ff0500728c */ /* 0x000fd2000bf05300 */
[----:B------:R-:W-:Y:S05]  /*0110*/  BRA.U !UP0, `(.L_x_1) ;  /* 0x0000000108147547 */ /* 0x000fea000b800000 */
[----:B------:R-:W1:Y:S01]  /*0120*/  LDC.64 R2, c[0x0][0x888] ;  /* 0x00022200ff027b82 */ /* 0x000e620000000a00 */
[----:B------:R-:W1:Y:S02]  /*0130*/  LDCU.64 UR4, c[0x0][0x358] ;  /* 0x00006b00ff0477ac */ /* 0x000e640008000a00 */
[----:B-1----:R1:W5:Y:S01]  /*0140*/  LDG.E R41, desc[UR4][R2.64] ;  /* 0x0000000402297981 */ /* 0x002362000c1e1900 */
[----:B------:R-:W-:Y:S01]  /*0150*/  HFMA2 R84, -RZ, RZ, 0, 5.9604644775390625e-08 ;  /* 0x00000001ff547431 */ /* 0x000fe200000001ff */
[----:B------:R-:W-:Y:S05]  /*0160*/  BRA `(.L_x_0) ;  /* 0x00000000000c7947 */ /* 0x000fea0003800000 */
.L_x_1:
[----:B------:R-:W1:Y:S01]  /*0170*/  LDCU UR4, c[0x0][0x880] ;  /* 0x00011000ff0477ac */ /* 0x000e620008000800 */
[----:B------:R-:W-:Y:S01]  /*0180*/  HFMA2 R84, -RZ, RZ, 0, 5.9604644775390625e-08 ;  /* 0x00000001ff547431 */ /* 0x000fe200000001ff */
[----:B-1----:R-:W-:-:S07]  /*0190*/  MOV R41, UR4 ;  /* 0x0000000400297c02 */ /* 0x002fce0008000f00 */
.L_x_0:
[----:B------:R-:W2:Y:S02]  /*01a0*/  LDCU.64 UR4, c[0x0][0x8b0] ;  /* 0x00011600ff0477ac */ /* 0x000ea40008000a00 */
[----:B--2---:R-:W-:-:S04]  /*01b0*/  UISETP.NE.U32.AND UP0, UPT, UR4, URZ, UPT ;  /* 0x000000ff0400728c */ /* 0x004fc8000bf05070 */
[----:B------:R-:W-:-:S09]  /*01c0*/  UISETP.NE.AND.EX UP0, UPT, UR5, URZ, UPT, UP0 ;  /* 0x000000ff0500728c */ /* 0x000fd2000bf05300 */
[----:B------:R-:W-:Y:S05]  /*01d0*/  BRA.U UP0, `(.L_x_2) ;  /* 0x0000000100287547 */ /* 0x000fea000b800000 */
[----:B------:R-:W2:Y:S02]  /*01e0*/  LDCU.64 UR4, c[0x0][0x8a8] ;  /* 0x00011500ff0477ac */ /* 0x000ea40008000a00 */
[----:B--2---:R-:W-:-:S04]  /*01f0*/  UISETP.NE.U32.AND UP0, UPT, UR4, URZ, UPT ;  /* 0x000000ff0400728c */ /* 0x004fc8000bf05070 */
[----:B------:R-:W-:-:S09]  /*0200*/  UISETP.NE.AND.EX UP0, UPT, UR5, URZ, UPT, UP0 ;  /* 0x000000ff0500728c */ /* 0x000fd2000bf05300 */
[----:B------:R-:W-:Y:S05]  /*0210*/  BRA.U !UP0, `(.L_x_3) ;  /* 0x0000000108107547 */ /* 0x000fea000b800000 */
[----:B------:R-:W2:Y:S01]  /*0220*/  LDC.64 R38, c[0x0][0x8a8] ;  /* 0x00022a00ff267b82 */ /* 0x000ea20000000a00 */
[----:B------:R-:W2:Y:S02]  /*0230*/  LDCU.64 UR4, c[0x0][0x358] ;  /* 0x00006b00ff0477ac */ /* 0x000ea40008000a00 */
[----:B--2---:R2:W5:Y:S01]  /*0240*/  LDG.E R38, desc[UR4][R38.64] ;  /* 0x0000000426267981 */ /* 0x004562000c1e1900 */
[----:B------:R-:W-:Y:S05]  /*0250*/  BRA `(.L_x_2) ;  /* 0x0000000000087947 */ /* 0x000fea0003800000 */
.L_x_3:
[----:B------:R-:W2:Y:S02]  /*0260*/  LDCU UR4, c[0x0][0x8a0] ;  /* 0x00011400ff0477ac */ /* 0x000ea40008000800 */
[----:B--2---:R-:W-:Y:S02]  /*0270*/  MOV R38, UR4 ;  /* 0x0000000400267c02 */ /* 0x004fe40008000f00 */
.L_x_2:
[----:B------:R-:W-:Y:S01]  /*0280*/  IMAD.U32 R0, RZ, RZ, UR18 ;  /* 0x00000012ff007e24 */ /* 0x000fe2000f8e00ff */
[----:B------:R-:W-:Y:S04]  /*0290*/  BSSY.RECONVERGENT B0, `(.L_x_4) ;  /* 0x000000c000007945 */ /* 0x000fe80003800200 */
[C---:B------:R-:W-:Y:S02]  /*02a0*/  ISETP.NE.OR P2, PT, R0.reuse, 0x1, !P1 ;  /* 0x000000010000780c */ /* 0x040fe40004f45670 */
[----:B------:R-:W-:-:S11]  /*02b0*/  ISETP.NE.OR P0, PT, R0, 0x3, !P1 ;  /* 0x000000030000780c */ /* 0x000fd60004f05670 */
[----:B------:R-:W-:Y:S05]  /*02c0*/  @P2 BRA `(.L_x_5) ;  /* 0x0000000000202947 */ /* 0x000fea0003800000 */
[----:B------:R-:W3:Y:S02]  /*02d0*/  LDCU.64 UR4, c[0x0][0x348] ;  /* 0x00006900ff0477ac */ /* 0x000ee40008000a00 */
[----:B---3--:R-:W-:Y:S02]  /*02e0*/  UIADD3 UR6, UP1, UPT, UR4, 0x80, URZ ;  /* 0x0000008004067890 */ /* 0x008fe4000ff3e0ff */
[----:B------:R-:W-:Y:S02]  /*02f0*/  UIADD3 UR4, UP0, UPT, UR4, 0x180, URZ ;  /* 0x0000018004047890 */ /* 0x000fe4000ff1e0ff */
[----:B------:R-:W-:Y:S02]  /*0300*/  UIADD3.X UR7, UPT, UPT, URZ, UR5, URZ, UP1, !UPT ;  /* 0x00000005ff077290 */ /* 0x000fe40008ffe4ff */
[----:B------:R-:W-:-:S07]  /*0310*/  UIADD3.X UR5, UPT, UPT, URZ, UR5, URZ, UP0, !UPT ;  /* 0x00000005ff057290 */ /* 0x000fce00087fe4ff */
[----:B------:R3:W-:Y:S02]  /*0320*/  UTMACCTL.PF [UR6] ;  /* 0x00000000060079b9 */ /* 0x0007e40008040000 */
[----:B------:R3:W-:Y:S02]  /*0330*/  UTMACCTL.PF [UR4] ;  /* 0x00000000040079b9 */ /* 0x0007e40008040000 */
[----:B---3--:R-:W-:Y:S01]  /*0340*/  NOP ;  /* 0x0000000000007918 */ /* 0x008fe20000000000 */
.L_x_5:
[----:B------:R-:W-:Y:S05]  /*0350*/  BSYNC.RECONVERGENT B0 ;  /* 0x0000000000007941 */ /* 0x000fea0003800200 */
.L_x_4:
[----:B------:R-:W-:Y:S04]  /*0360*/  BSSY.RECONVERGENT B0, `(.L_x_6) ;  /* 0x000000a000007945 */ /* 0x000fe80003800200 */
        /* <DEDUP_REMOVED lines=9> */
.L_x_7:
[----:B------:R-:W-:Y:S05]  /*0400*/  BSYNC.RECONVERGENT B0 ;  /* 0x0000000000007941 */ /* 0x000fea0003800200 */
.L_x_6:
[----:B------:R-:W3:Y:S01]  /*0410*/  LDCU.64 UR4, c[0x0][0x888] ;  /* 0x00011100ff0477ac */ /* 0x000ee20008000a00 */
[----:B------:R-:W-:Y:S02]  /*0420*/  UISETP.EQ.U32.AND UP1, UPT, UR8, URZ, UPT ;  /* 0x000000ff0800728c */ /* 0x000fe4000bf22070 */
[----:B------:R-:W-:Y:S02]  /*0430*/  UPLOP3.LUT UP3, UPT, UPT, UPT, UPT, 0x80, 0x8 ;  /* 0x000000000008789c */ /* 0x000fe40003f6f070 */
[----:B---3--:R-:W-:-:S04]  /*0440*/  UISETP.NE.U32.AND UP0, UPT, UR4, URZ, UPT ;  /* 0x000000ff0400728c */ /* 0x008fc8000bf05070 */
[----:B------:R-:W-:-:S04]  /*0450*/  UISETP.NE.AND.EX UP0, UPT, UR5, URZ, UPT, UP0 ;  /* 0x000000ff0500728c */ /* 0x000fc8000bf05300 */
[----:B------:R-:W-:-:S04]  /*0460*/  UISETP.EQ.OR.EX UP2, UPT, UR9, URZ, !UP0, UP1 ;  /* 0x000000ff0900728c */ /* 0x000fc8000c742710 */
[----:B------:R-:W-:-:S06]  /*0470*/  UP2UR UR4, UPR, URZ, 0x4 ;  /* 0x00000004ff047883 */ /* 0x000fcc0008000000 */
[----:B------:R-:W-:Y:S01]  /*0480*/  MOV R88, UR4 ;  /* 0x0000000400587c02 */ /* 0x000fe20008000f00 */
[----:B------:R-:W-:Y:S06]  /*0490*/  BRA.U !UP2, `(.L_x_8) ;  /* 0x000000010a207547 */ /* 0x000fec000b800000 */
[----:B------:R-:W-:Y:S01]  /*04a0*/  UISETP.NE.U32.AND UP1, UPT, UR8, URZ, UPT ;  /* 0x000000ff0800728c */ /* 0x000fe2000bf25070 */
[----:B-----5:R-:W-:Y:S01]  /*04b0*/  FSETP.NEU.AND P0, PT, R41, RZ, PT ;  /* 0x000000ff2900720b */ /* 0x020fe20003f0d000 */
[----:B------:R-:W-:Y:S02]  /*04c0*/  USEL UR4, URZ, 0xffffffff, UP0 ;  /* 0xffffffffff047887 */ /* 0x000fe40008000000 */
[----:B------:R-:W-:-:S10]  /*04d0*/  UISETP.NE.AND.EX UP1, UPT, UR9, URZ, UPT, UP1 ;  /* 0x000000ff0900728c */ /* 0x000fd4000bf25310 */
[----:B------:R-:W-:Y:S01]  /*04e0*/  VOTEU.ANY UP0, P0 ;  /* 0x0000000000ff7886 */ /* 0x000fe20000000100 */
[----:B------:R-:W-:-:S04]  /*04f0*/  @!UP1 USEL UR4, URZ, 0xffffffff, UP0 ;  /* 0xffffffffff049887 */ /* 0x000fc80008000000 */
[----:B------:R-:W-:-:S04]  /*0500*/  ULOP3.LUT UR4, UR4, 0x1, URZ, 0xc0, !UPT ;  /* 0x0000000104047892 */ /* 0x000fc8000f8ec0ff */
[----:B------:R-:W-:-:S11]  /*0510*/  UISETP.NE.U32.AND UP3, UPT, UR4, 0x1, UPT ;  /* 0x000000010400788c */ /* 0x000fd6000bf65070 */
.L_x_8:
[----:B------:R-:W3:Y:S01]  /*0520*/  SHFL.IDX PT, R0, R85, RZ, 0x1f ;  /* 0x00001fff55007589 */ /* 0x000ee200000e0000 */
[----:B------:R-:W-:-:S04]  /*0530*/  UISETP.NE.AND UP0, UPT, UR18, 0x2, UPT ;  /* 0x000000021200788c */ /* 0x000fc8000bf05270 */
[----:B------:R-:W-:Y:S02]  /*0540*/  UISETP.EQ.AND UP1, UPT, UR68, URZ, !UP0 ;  /* 0x000000ff4400728c */ /* 0x000fe4000c722270 */
[----:B------:R-:W-:-:S04]  /*0550*/  USEL UR37, URZ, 0x1, UP0 ;  /* 0x00000001ff257887 */ /* 0x000fc80008000000 */
[----:B------:R-:W-:Y:S02]  /*0560*/  PLOP3.LUT P3, PT, P1, PT, UP1, 0x80, 0x8 ;  /* 0x000000000008781c */ /* 0x000fe40000f6f018 */
[----:B---3--:R-:W-:-:S13]  /*0570*/  ISETP.NE.AND P0, PT, R0, RZ, PT ;  /* 0x000000ff0000720c */ /* 0x008fda0003f05270 */
[----:B------:R-:W-:Y:S05]  /*0580*/  @P0 BRA `(.L_x_9) ;  /* 0x00000000005c0947 */ /* 0x000fea0003800000 */
[----:B------:R-:W-:Y:S01]  /*0590*/  UMOV UR4, 0x400 ;  /* 0x0000040000047882 */ /* 0x000fe20000000000 */
[----:B------:R-:W-:Y:S01]  /*05a0*/  UMOV UR8, 0x1 ;  /* 0x0000000100087882 */ /* 0x000fe20000000000 */
[----:B------:R-:W-:Y:S01]  /*05b0*/  UMOV UR6, 0x2 ;  /* 0x0000000200067882 */ /* 0x000fe20000000000 */
[----:B------:R-:W-:Y:S02]  /*05c0*/  ULEA UR4, UR55, UR4, 0x18 ;  /* 0x0000000437047291 */ /* 0x000fe4000f8ec0ff */
[----:B------:R-:W-:-:S04]  /*05d0*/  UIADD3 UR8, UPT, UPT, -UR8, 0x100000, URZ ;  /* 0x0010000008087890 */ /* 0x000fc8000fffe1ff */
[----:B------:R-:W-:Y:S02]  /*05e0*/  USHF.L.U32 UR9, UR8, 0xb, URZ ;  /* 0x0000000b08097899 */ /* 0x000fe400080006ff */
[----:B------:R-:W-:Y:S02]  /*05f0*/  USHF.L.U32 UR8, UR8, 0x1, URZ ;  /* 0x0000000108087899 */ /* 0x000fe400080006ff */
[----:B------:R-:W-:-:S04]  /*0600*/  UIADD3 UR6, UPT, UPT, -UR6, 0x100000, URZ ;  /* 0x0010000006067890 */ /* 0x000fc8000fffe1ff */
[----:B------:R-:W-:Y:S02]  /*0610*/  USHF.L.U32 UR7, UR6, 0xb, URZ ;  /* 0x0000000b06077899 */ /* 0x000fe400080006ff */
[----:B------:R-:W-:Y:S01]  /*0620*/  USHF.L.U32 UR6, UR6, 0x1, URZ ;  /* 0x0000000106067899 */ /* 0x000fe200080006ff */
[----:B------:R-:W-:Y:S01]  /*0630*/  ELECT P0, URZ, PT ;  /* 0x0000000000ff782f */ /* 0x000fe20003800000 */
[----:B------:R-:W3:Y:S02]  /*0640*/  FENCE.VIEW.ASYNC.S ;  /* 0x00000000000073c6 */ /* 0x000ee40000000000 */
[----:B---3--:R3:W4:Y:S08]  /*0650*/  SYNCS.EXCH.64 URZ, [UR4], UR8 ;  /* 0x0000000804ff75b2 */ /* 0x0087300008000100 */
[----:B------:R3:W1:Y:S01]  /*0660*/  SYNCS.EXCH.64 URZ, [UR4+0x28], UR6 ;  /* 0x0000280604ff75b2 */ /* 0x0006620008000100 */
        /* <DEDUP_REMOVED lines=8> */
[----:B------:R-:W-:Y:S01]  /*06f0*/  NOP ;  /* 0x0000000000007918 */ /* 0x000fe20000000000 */
.L_x_9:
[----:B------:R-:W2:Y:S01]  /*0700*/  SHFL.IDX PT, R0, R85, RZ, 0x1f ;  /* 0x00001fff55007589 */ /* 0x000ea200000e0000 */
[----:B------:R-:W-:Y:S01]  /*0710*/  NOP ;  /* 0x0000000000007918 */ /* 0x000fe20000000000 */
[----:B--2---:R-:W-:-:S13]  /*0720*/  ISETP.NE.AND P0, PT, R0, 0x1, PT ;  /* 0x000000010000780c */ /* 0x004fda0003f05270 */
[----:B------:R-:W-:Y:S05]  /*0730*/  @P0 BRA `(.L_x_10) ;  /* 0x00000000004c0947 */ /* 0x000fea0003800000 */
[----:B---3--:R-:W-:Y:S01]  /*0740*/  UMOV UR4, 0x400 ;  /* 0x0000040000047882 */ /* 0x008fe20000000000 */
        /* <DEDUP_REMOVED lines=10> */
[----:B------:R-:W2:Y:S02]  /*07f0*/  FENCE.VIEW.ASYNC.S ;  /* 0x00000000000073c6 */ /* 0x000ea40000000000 */
[----:B--2---:R2:W3:Y:S08]  /*0800*/  SYNCS.EXCH.64 URZ, [UR4+0x50], UR8 ;  /* 0x0000500804ff75b2 */ /* 0x0044f00008000100 */
[----:B------:R2:W1:Y:S01]  /*0810*/  SYNCS.EXCH.64 URZ, [UR4+0x68], UR6 ;  /* 0x0000680604ff75b2 */ /* 0x0004620008000100 */
[----:B------:R2:W1:Y:S01]  /*0820*/  SYNCS.EXCH.64 URZ, [UR4+0x58], UR8 ;  /* 0x0000580804ff75b2 */ /* 0x0004620008000100 */
[----:B------:R2:W1:Y:S01]  /*0830*/  SYNCS.EXCH.64 URZ, [UR4+0x70], UR6 ;  /* 0x0000700604ff75b2 */ /* 0x0004620008000100 */
[----:B------:R2:W1:Y:S01]  /*0840*/  SYNCS.EXCH.64 URZ, [UR4+0x60], UR8 ;  /* 0x0000600804ff75b2 */ /* 0x0004620008000100 */
[----:B------:R2:W1:Y:S01]  /*0850*/  SYNCS.EXCH.64 URZ, [UR4+0x78], UR6 ;  /* 0x0000780604ff75b2 */ /* 0x0004620008000100 */
[----:B------:R-:W-:Y:S01]  /*0860*/  NOP ;  /* 0x0000000000007918 */ /* 0x000fe20000000000 */
.L_x_10:
[----:B------:R-:W4:Y:S01]  /*0870*/  SHFL.IDX PT, R0, R85, RZ, 0x1f ;  /* 0x00001fff55007589 */ /* 0x000f2200000e0000 */
[----:B------:R-:W-:Y:S01]  /*0880*/  NOP ;  /* 0x0000000000007918 */ /* 0x000fe20000000000 */
[----:B----4-:R-:W-:-:S13]  /*0890*/  ISETP.NE.AND P0, PT, R0, 0x3, PT ;  /* 0x000000030000780c */ /* 0x010fda0003f05270 */
[----:B------:R-:W-:Y:S05]  /*08a0*/  @P0 BRA `(.L_x_11) ;  /* 0x00000000002c0947 */ /* 0x000fea0003800000 */
[----:B--23--:R-:W-:Y:S01]  /*08b0*/  UMOV UR6, 0x400 ;  /* 0x0000040000067882 */ /* 0x00cfe20000000000 */
[----:B------:R-:W-:Y:S01]  /*08c0*/  UMOV UR4, 0x20 ;  /* 0x0000002000047882 */ /* 0x000fe20000000000 */
[----:B------:R-:W-:Y:S02]  /*08d0*/  ULEA UR6, UR55, UR6, 0x18 ;  /* 0x0000000637067291 */ /* 0x000fe4000f8ec0ff */
[----:B------:R-:W-:-:S04]  /*08e0*/  UIADD3 UR4, UPT, UPT, -UR4, 0x100000, URZ ;  /* 0x0010000004047890 */ /* 0x000fc8000fffe1ff */
[----:B------:R-:W-:Y:S02]  /*08f0*/  USHF.L.U32 UR5, UR4, 0xb, URZ ;  /* 0x0000000b04057899 */ /* 0x000fe400080006ff */
[----:B------:R-:W-:Y:S01]  /*0900*/  USHF.L.U32 UR4, UR4, 0x1, URZ ;  /* 0x0000000104047899 */ /* 0x000fe200080006ff */
[----:B------:R-:W-:Y:S01]  /*0910*/  ELECT P0, URZ, PT ;  /* 0x0000000000ff782f */ /* 0x000fe20003800000 */
[----:B------:R-:W2:Y:S10]  /*0920*/  FENCE.VIEW.ASYNC.S ;  /* 0x00000000000073c6 */ /* 0x000eb40000000000 */
[----:B--2---:R4:W2:Y:S01]  /*0930*/  SYNCS.EXCH.64 URZ, [UR6+0x80], UR4 ;  /* 0x0000800406ff75b2 */ /* 0x0048a20008000100 */
[----:B------:R4:W3:Y:S02]  /*0940*/  SYNCS.EXCH.64 URZ, [UR6+0x88], UR4 ;  /* 0x0000880406ff75b2 */ /* 0x0008e40008000100 */
[----:B----4-:R-:W-:Y:S01]  /*0950*/  NOP ;  /* 0x0000000000007918 */ /* 0x010fe20000000000 */
.L_x_11:
[----:B------:R-:W4:Y:S01]  /*0960*/  SHFL.IDX PT, R0, R85, RZ, 0x1f ;  /* 0x00001fff55007589 */ /* 0x000f2200000e0000 */
[----:B------:R-:W-:Y:S01]  /*0970*/  NOP ;  /* 0x0000000000007918 */ /* 0x000fe20000000000 */
[----:B----4-:R-:W-:-:S13]  /*0980*/  ISETP.NE.AND P0, PT, R0, 0x4, PT ;  /* 0x000000040000780c */ /* 0x010fda0003f05270 */
[----:B------:R-:W-:Y:S05]  /*0990*/  @P0 BRA `(.L_x_12) ;  /* 0x0000000000480947 */ /* 0x000fea0003800000 */
[----:B--23--:R-:W-:Y:S01]  /*09a0*/  UMOV UR4, 0x3a0 ;  /* 0x000003a000047882 */ /* 0x00cfe20000000000 */
[----:B------:R-:W-:Y:S01]  /*09b0*/  UMOV UR6, 0x400 ;  /* 0x0000040000067882 */ /* 0x000fe20000000000 */
[----:B------:R-:W-:Y:S01]  /*09c0*/  USEL UR4, UR4, 0x320, UP3 ;  /* 0x0000032004047887 */ /* 0x000fe20009800000 */
        /* <DEDUP_REMOVED lines=10> */
[----:B--2---:R4:W2:Y:S08]  /*0a70*/  SYNCS.EXCH.64 URZ, [UR6+0x90], UR8 ;  /* 0x0000900806ff75b2 */ /* 0x0048b00008000100 */
[----:B------:R4:W3:Y:S01]  /*0a80*/  SYNCS.EXCH.64 URZ, [UR6+0xa0], UR4 ;  /* 0x0000a00406ff75b2 */ /* 0x0008e20008000100 */
[----:B------:R4:W1:Y:S01]  /*0a90*/  SYNCS.EXCH.64 URZ, [UR6+0x98], UR8 ;  /* 0x0000980806ff75b2 */ /* 0x0008620008000100 */
[----:B------:R4:W1:Y:S02]  /*0aa0*/  SYNCS.EXCH.64 URZ, [UR6+0xa8], UR4 ;  /* 0x0000a80406ff75b2 */ /* 0x0008640008000100 */
[----:B----4-:R-:W-:Y:S01]  /*0ab0*/  NOP ;  /* 0x0000000000007918 */ /* 0x010fe20000000000 */
.L_x_12:
[----:B------:R-:W4:Y:S01]  /*0ac0*/  SHFL.IDX PT, R0, R85, RZ, 0x1f ;  /* 0x00001fff55007589 */ /* 0x000f2200000e0000 */
[----:B------:R-:W-:Y:S01]  /*0ad0*/  NOP ;  /* 0x0000000000007918 */ /* 0x000fe20000000000 */
[----:B----4-:R-:W-:-:S13]  /*0ae0*/  ISETP.NE.AND P0, PT, R0, 0x5, PT ;  /* 0x000000050000780c */ /* 0x010fda0003f05270 */
[----:B------:R-:W-:Y:S05]  /*0af0*/  @P0 BRA `(.L_x_13) ;  /* 0x0000000000540947 */ /* 0x000fea0003800000 */
[----:B--23--:R-:W-:Y:S01]  /*0b00*/  UMOV UR4, 0x400 ;  /* 0x0000040000047882 */ /* 0x00cfe20000000000 */
        /* <DEDUP_REMOVED lines=14> */
[----:B------:R4:W1:Y:S01]  /*0bf0*/  SYNCS.EXCH.64 URZ, [UR4+0xd8], UR8 ;  /* 0x0000d80804ff75b2 */ /* 0x0008620008000100 */
[----:B------:R4:W1:Y:S01]  /*0c00*/  SYNCS.EXCH.64 URZ, [UR4+0xc0], UR6 ;  /* 0x0000c00604ff75b2 */ /* 0x0008620008000100 */
[----:B------:R4:W1:Y:S01]  /*0c10*/  SYNCS.EXCH.64 URZ, [UR4+0xe0], UR8 ;  /* 0x0000e00804ff75b2 */ /* 0x0008620008000100 */
[----:B------:R4:W1:Y:S01]  /*0c20*/  SYNCS.EXCH.64 URZ, [UR4+0xc8], UR6 ;  /* 0x0000c80604ff75b2 */ /* 0x0008620008000100 */
[----:B------:R4:W1:Y:S02]  /*0c30*/  SYNCS.EXCH.64 URZ, [UR4+0xe8], UR8 ;  /* 0x0000e80804ff75b2 */ /* 0x0008640008000100 */
[----:B----4-:R-:W-:Y:S01]  /*0c40*/  NOP ;  /* 0x0000000000007918 */ /* 0x010fe20000000000 */
.L_x_13:
[----:B------:R-:W4:Y:S01]  /*0c50*/  SHFL.IDX PT, R0, R85, RZ, 0x1f ;  /* 0x00001fff55007589 */ /* 0x000f2200000e0000 */
[----:B------:R-:W-:Y:S01]  /*0c60*/  ISETP.NE.OR P1, PT, RZ, UR18, !P1 ;  /* 0x00000012ff007c0c */ /* 0x000fe2000cf25670 */
        /* <DEDUP_REMOVED lines=12> */
[----:B------:R4:W3:Y:S01]  /*0d30*/  SYNCS.EXCH.64 URZ, [UR4+0x100], UR6 ;  /* 0x0001000604ff75b2 */ /* 0x0008e20008000100 */
[----:B------:R4:W1:Y:S01]  /*0d40*/  SYNCS.EXCH.64 URZ, [UR4+0xf8], UR6 ;  /* 0x0000f80604ff75b2 */ /* 0x0008620008000100 */
[----:B------:R4:W1:Y:S02]  /*0d50*/  SYNCS.EXCH.64 URZ, [UR4+0x108], UR6 ;  /* 0x0001080604ff75b2 */ /* 0x0008640008000100 */
[----:B----4-:R-:W-:Y:S01]  /*0d60*/  NOP ;  /* 0x0000000000007918 */ /* 0x010fe20000000000 */
.L_x_14:
[----:B------:R-:W-:Y:S01]  /*0d70*/  VOTEU.ALL UP0, P1 ;  /* 0x0000000000ff7886 */ /* 0x000fe20000800000 */
[----:B--23--:R-:W-:Y:S01]  /*0d80*/  UMOV UR4, 0x20 ;  /* 0x0000002000047882 */ /* 0x00cfe20000000000 */
[----:B------:R-:W2:Y:S01]  /*0d90*/  LDCU UR7, c[0x0][0x36c] ;  /* 0x00006d80ff0777ac */ /* 0x000ea20008000800 */
[----:B------:R-:W-:Y:S01]  /*0da0*/  NOP ;  /* 0x0000000000007918 */ /* 0x000fe20000000000 */
[----:B-1----:R-:W-:Y:S01]  /*0db0*/  LOP3.LUT R3, R92, 0x1f, RZ, 0xc0, !PT ;  /* 0x0000001f5c037812 */ /* 0x002fe200078ec0ff */
[----:B------:R-:W-:Y:S01]  /*0dc0*/  @!UP0 UMOV UR6, 0x400 ;  /* 0x0000040000068882 */ /* 0x000fe20000000000 */
[----:B------:R-:W-:-:S04]  /*0dd0*/  @!UP0 UIADD3 UR4, UPT, UPT, -UR4, 0x100000, URZ ;  /* 0x0010000004048890 */ /* 0x000fc8000fffe1ff */
[----:B------:R-:W-:Y:S02]  /*0de0*/  @!UP0 USHF.L.U32 UR5, UR4, 0xb, URZ ;  /* 0x0000000b04058899 */ /* 0x000fe400080006ff */
[----:B------:R-:W-:Y:S02]  /*0df0*/  @!UP0 USHF.L.U32 UR4, UR4, 0x1, URZ ;  /* 0x0000000104048899 */ /* 0x000fe400080006ff */
[----:B------:R-:W-:Y:S01]  /*0e00*/  @!UP0 ULEA UR6, UR55, UR6, 0x18 ;  /* 0x0000000637068291 */ /* 0x000fe2000f8ec0ff */
[----:B------:R-:W-:Y:S01]  /*0e10*/  VOTEU.ALL UP0, P1 ;  /* 0x0000000000ff7886 */ /* 0x000fe20000800000 */
[----:B------:R-:W-:Y:S02]  /*0e20*/  UISETP.NE.AND UP4, UPT, UR18, URZ, UPT ;  /* 0x000000ff1200728c */ /* 0x000fe4000bf85270 */
[----:B--2---:R-:W-:Y:S01]  /*0e30*/  UISETP.EQ.U32.AND UP5, UPT, UR7, 0x1, UPT ;  /* 0x000000010700788c */ /* 0x004fe2000bfa2070 */
[----:B------:R-:W1:Y:S07]  /*0e40*/  FENCE.VIEW.ASYNC.S ;  /* 0x00000000000073c6 */ /* 0x000e6e0000000000 */
[----:B-1----:R1:W2:Y:S01]  /*0e50*/  @!UP0 SYNCS.EXCH.64 URZ, [UR6+0x110], UR4 ;  /* 0x0001100406ff85b2 */ /* 0x0022a20008000100 */
[----:B------:R-:W-:Y:S05]  /*0e60*/  BRA.U !UP5, `(.L_x_15) ;  /* 0x000000010d087547 */ /* 0x000fea000b800000 */
[----:B--2---:R-:W-:Y:S01]  /*0e70*/  UCGABAR_ARV ;  /* 0x00000000000079c7 */ /* 0x004fe20008000000 */
[----:B------:R-:W-:Y:S05]  /*0e80*/  BRA `(.L_x_16) ;  /* 0x0000000000047947 */ /* 0x000fea0003800000 */
.L_x_15:
[----:B--2---:R-:W-:Y:S01]  /*0e90*/  NOP ;  /* 0x0000000000007918 */ /* 0x004fe20000000000 */
.L_x_16:
[----:B------:R-:W2:Y:S01]  /*0ea0*/  S2UR UR24, SR_CTAID.X ;  /* 0x00000000001879c3 */ /* 0x000ea20000002500 */
[----:B------:R-:W-:-:S05]  /*0eb0*/  CS2R.32 R87, SR_CgaSize ;  /* 0x0000000000577805 */ /* 0x000fca0000008a00 */
[----:B------:R-:W-:-:S05]  /*0ec0*/  IMAD R87, R87, -0xa0, RZ ;  /* 0xffffff6057577824 */ /* 0x000fca00078e02ff */
[----:B-1----:R-:W-:-:S14]  /*0ed0*/  R2UR UR5, R87 ;  /* 0x00000000570572ca */ /* 0x002fdc00000e0000 */
[----:B------:R-:W1:Y:S01]  /*0ee0*/  LDCU UR5, c[0x0][UR5+0x2b0] ;  /* 0x00005600050577ac */ /* 0x000e620008000800 */
[----:B------:R-:W-:-:S05]  /*0ef0*/  CS2R.32 R87, SR_CgaSize ;  /* 0x0000000000577805 */ /* 0x000fca0000008a00 */
[----:B------:R-:W-:-:S05]  /*0f00*/  IMAD R87, R87, -0xa0, RZ ;  /* 0xffffff6057577824 */ /* 0x000fca00078e02ff */
[----:B------:R-:W-:-:S14]  /*0f10*/  R2UR UR4, R87 ;  /* 0x00000000570472ca */ /* 0x000fdc00000e0000 */
[----:B------:R-:W3:Y:S01]  /*0f20*/  LDCU UR4, c[0x0][UR4+0x2b4] ;  /* 0x00005680040477ac */ /* 0x000ee20008000800 */
[----:B------:R-:W4:Y:S01]  /*0f30*/  S2UR UR7, SR_CTAID.Y ;  /* 0x00000000000779c3 */ /* 0x000f220000002600 */
[----:B------:R-:W-:-:S05]  /*0f40*/  CS2R.32 R87, SR_CgaSize ;  /* 0x0000000000577805 */ /* 0x000fca0000008a00 */
[----:B------:R-:W-:-:S05]  /*0f50*/  IMAD R87, R87, -0xa0, RZ ;  /* 0xffffff6057577824 */ /* 0x000fca00078e02ff */
[----:B------:R-:W-:-:S14]  /*0f60*/  R2UR UR8, R87 ;  /* 0x00000000570872ca */ /* 0x000fdc00000e0000 */
[----:B------:R-:W3:Y:S01]  /*0f70*/  LDCU UR8, c[0x0][UR8+0x2a0] ;  /* 0x00005400080877ac */ /* 0x000ee20008000800 */
[----:B------:R-:W-:-:S05]  /*0f80*/  CS2R.32 R87, SR_CgaSize ;  /* 0x0000000000577805 */ /* 0x000fca0000008a00 */
[----:B------:R-:W-:-:S05]  /*0f90*/  IMAD R87, R87, -0xa0, RZ ;  /* 0xffffff6057577824 */ /* 0x000fca00078e02ff */
[----:B------:R-:W-:-:S14]  /*0fa0*/  R2UR UR9, R87 ;  /* 0x00000000570972ca */ /* 0x000fdc00000e0000 */
[----:B------:R-:W3:Y:S01]  /*0fb0*/  LDCU UR9, c[0x0][UR9+0x2a4] ;  /* 0x00005480090977ac */ /* 0x000ee20008000800 */
[----:B------:R-:W3:Y:S01]  /*0fc0*/  S2UR UR36, SR_CTAID.Z ;  /* 0x00000000002479c3 */ /* 0x000ee20000002700 */
[----:B------:R-:W-:Y:S01]  /*0fd0*/  UISETP.GT.U32.AND UP0, UPT, UR68, 0xffff, UPT ;  /* 0x0000ffff4400788c */ /* 0x000fe2000bf04070 */
[----:B------:R-:W3:Y:S01]  /*0fe0*/  LDCU UR19, c[0x0][0xb24] ;  /* 0x00016480ff1377ac */ /* 0x000ee20008000800 */
[----:B------:R-:W-:Y:S01]  /*0ff0*/  USHF.L.U32 UR30, UR55, 0xb, URZ ;  /* 0x0000000b371e7899 */ /* 0x000fe200080006ff */
[----:B--2---:R-:W-:Y:S01]  /*1000*/  I2FP.F32.U32 R2, UR24 ;  /* 0x0000001800027c45 */ /* 0x004fe20008201000 */
[----:B------:R-:W-:Y:S01]  /*1010*/  UMOV UR31, 0x5 ;  /* 0x00000005001f7882 */ /* 0x000fe20000000000 */
[----:B------:R-:W2:Y:S03]  /*1020*/  LDCU UR42, c[0x0][0xb24] ;  /* 0x00016480ff2a77ac */ /* 0x000ea60008000800 */
[----:B-1----:R-:W-:Y:S01]  /*1030*/  FMUL R2, R2, UR5 ;  /* 0x0000000502027c20 */ /* 0x002fe20008400000 */
[----:B------:R-:W-:Y:S01]  /*1040*/  USEL UR5, UR68, 0xffff, !UP0 ;  /* 0x0000ffff44057887 */ /* 0x000fe2000c000000 */
[----:B----4-:R-:W-:Y:S01]  /*1050*/  I2FP.F32.U32 R0, UR7 ;  /* 0x0000000700007c45 */ /* 0x010fe20008201000 */
[----:B------:R-:W1:Y:S03]  /*1060*/  LDCU UR28, c[0x0][0xb30] ;  /* 0x00016600ff1c77ac */ /* 0x000e660008000800 */
[----:B------:R-:W4:Y:S01]  /*1070*/  F2I.U32.TRUNC.NTZ R2, R2 ;  /* 0x0000000200027305 */ /* 0x000f22000020f000 */
[----:B---3--:R-:W-:Y:S01]  /*1080*/  FMUL R0, R0, UR4 ;  /* 0x0000000400007c20 */ /* 0x008fe20008400000 */
[----:B------:R-:W-:-:S02]  /*1090*/  ULOP3.LUT UR29, UR5, 0xffff, URZ, 0xc0, !UPT ;  /* 0x0000ffff051d7892 */ /* 0x000fc4000f8ec0ff */
[----:B------:R-:W-:Y:S01]  /*10a0*/  UISETP.GE.AND UP2, UPT, UR19, 0x1, UPT ;  /* 0x000000011300788c */ /* 0x000fe2000bf46270 */
[----:B------:R-:W-:-:S03]  /*10b0*/  UMOV UR26, UR7 ;  /* 0x00000007001a7c82 */ /* 0x000fc60008000000 */
[----:B------:R-:W3:Y:S01]  /*10c0*/  F2I.U32.TRUNC.NTZ R0, R0 ;  /* 0x0000000000007305 */ /* 0x000ee2000020f000 */
[----:B------:R-:W-:Y:S01]  /*10d0*/  UMOV UR25, UR24 ;  /* 0x0000001800197c82 */ /* 0x000fe20008000000 */
[----:B----4-:R-:W-:Y:S02]  /*10e0*/  R2UR UR4, R2 ;  /* 0x00000000020472ca */ /* 0x010fe400000e0000 */
[----:B------:R-:W-:Y:S02]  /*10f0*/  PRMT R2, RZ, 0x7610, R2 ;  /* 0x00007610ff027816 */ /* 0x000fe40000000002 */
[----:B---3--:R-:W-:Y:S02]  /*1100*/  R2UR UR6, R0 ;  /* 0x00000000000672ca */ /* 0x008fe400000e0000 */
[----:B------:R-:W-:-:S07]  /*1110*/  PRMT R0, RZ, 0x7610, R0 ;  /* 0x00007610ff007816 */ /* 0x000fce0000000000 */
[----:B------:R-:W-:-:S04]  /*1120*/  UIADD3 UR5, UPT, UPT, -UR4, URZ, URZ ;  /* 0x000000ff04057290 */ /* 0x000fc8000fffe1ff */
[----:B------:R-:W-:Y:S02]  /*1130*/  UIMAD UR5, UR8, UR5, UR24 ;  /* 0x00000005080572a4 */ /* 0x000fe4000f8e0218 */
[----:B------:R-:W-:-:S04]  /*1140*/  UIADD3 UR4, UPT, UPT, -UR6, URZ, URZ ;  /* 0x000000ff06047290 */ /* 0x000fc8000fffe1ff */
[----:B------:R-:W-:Y:S01]  /*1150*/  IMAD.U32 R87, RZ, RZ, UR5 ;  /* 0x00000005ff577e24 */ /* 0x000fe2000f8e00ff */
[----:B------:R-:W-:-:S06]  /*1160*/  UIMAD UR4, UR9, UR4, UR7 ;  /* 0x00000004090472a4 */ /* 0x000fcc000f8e0207 */
[----:B------:R-:W-:Y:S01]  /*1170*/  IMAD.U32 R86, RZ, RZ, UR4 ;  /* 0x00000004ff567e24 */ /* 0x000fe2000f8e00ff */
[----:B-12---:R-:W-:Y:S06]  /*1180*/  BRA.U UP4, `(.L_x_17) ;  /* 0x0000000104447547 */ /* 0x006fec000b800000 */
[----:B------:R-:W-:Y:S02]  /*1190*/  R2UR UR4, R87 ;  /* 0x00000000570472ca */ /* 0x000fe400000e0000 */
[----:B------:R-:W-:-:S11]  /*11a0*/  R2UR UR8, R86 ;  /* 0x00000000560872ca */ /* 0x000fd600000e0000 */
[----:B------:R-:W-:Y:S02]  /*11b0*/  UISETP.GT.U32.AND UP0, UPT, UR4, 0x1, UPT ;  /* 0x000000010400788c */ /* 0x000fe4000bf04070 */
[----:B------:R-:W-:Y:S02]  /*11c0*/  ULOP3.LUT UR4, UR4, 0xfffffffe, URZ, 0xc0, !UPT ;  /* 0xfffffffe04047892 */ /* 0x000fe4000f8ec0ff */
[----:B------:R-:W-:Y:S02]  /*11d0*/  UISETP.NE.AND UP1, UPT, UR8, URZ, UP0 ;  /* 0x000000ff0800728c */ /* 0x000fe40008725270 */
[----:B------:R-:W-:Y:S02]  /*11e0*/  UISETP.NE.AND UP0, UPT, UR8, 0x1, UP0 ;  /* 0x000000010800788c */ /* 0x000fe40008705270 */
[----:B------:R-:W-:Y:S02]  /*11f0*/  USEL UR7, URZ, 0x1, UP1 ;  /* 0x00000001ff077887 */ /* 0x000fe40008800000 */
[----:B------:R-:W-:-:S02]  /*1200*/  USEL UR6, URZ, 0x4, UP0 ;  /* 0x00000004ff067887 */ /* 0x000fc40008000000 */
[----:B------:R-:W-:Y:S02]  /*1210*/  USEL UR5, URZ, 0x2, UP1 ;  /* 0x00000002ff057887 */ /* 0x000fe40008800000 */
[----:B------:R-:W-:Y:S02]  /*1220*/  ULEA UR4, UR8, UR4, 0x1 ;  /* 0x0000000408047291 */ /* 0x000fe4000f8e08ff */
[----:B------:R-:W-:Y:S02]  /*1230*/  USEL UR8, URZ, 0x8, UP0 ;  /* 0x00000008ff087887 */ /* 0x000fe40008000000 */
[----:B------:R-:W-:-:S03]  /*1240*/  UIADD3 UR5, UPT, UPT, UR5, UR6, UR7 ;  /* 0x0000000605057290 */ /* 0x000fc6000fffe007 */
[----:B------:R-:W-:Y:S01]  /*1250*/  UMOV UR6, 0x3 ;  /* 0x0000000300067882 */ /* 0x000fe20000000000 */
[----:B------:R-:W-:Y:S02]  /*1260*/  UIADD3 UR5, UPT, UPT, UR5, UR8, URZ ;  /* 0x0000000805057290 */ /* 0x000fe4000fffe0ff */
[----:B------:R-:W-:-:S04]  /*1270*/  USHF.L.U32 UR4, UR6, UR4, URZ ;  /* 0x0000000406047299 */ /* 0x000fc800080006ff */
[----:B------:R-:W-:Y:S02]  /*1280*/  IMAD.U32 R2, RZ, RZ, UR5 ;  /* 0x00000005ff027e24 */ /* 0x000fe4000f8e00ff */
[----:B------:R-:W-:Y:S02]  /*1290*/  IMAD.U32 R0, RZ, RZ, UR4 ;  /* 0x00000004ff007e24 */ /* 0x000fe4000f8e00ff */
.L_x_17:
[----:B------:R-:W-:Y:S05]  /*12a0*/  BRA.U !UP2, `(.L_x_18) ;  /* 0x000000010ad47547 */ /* 0x000fea000b800000 */
[----:B------:R-:W1:Y:S01]  /*12b0*/  LDCU.128 UR20, c[0x0][0xb10] ;  /* 0x00016200ff1477ac */ /* 0x000e620008000c00 */
[----:B------:R-:W2:Y:S01]  /*12c0*/  LDCU UR6, c[0x0][0x370] ;  /* 0x00006e00ff0677ac */ /* 0x000ea20008000800 */
[----:B------:R-:W3:Y:S01]  /*12d0*/  LDCU UR5, c[0x0][0x374] ;  /* 0x00006e80ff0577ac */ /* 0x000ee20008000800 */
[----:B------:R-:W4:Y:S01]  /*12e0*/  LDCU UR27, c[0x0][0xb0c] ;  /* 0x00016180ff1b77ac */ /* 0x000f220008000800 */
[----:B------:R-:W4:Y:S01]  /*12f0*/  LDCU UR4, c[0x0][0xb20] ;  /* 0x00016400ff0477ac */ /* 0x000f220008000800 */
[----:B------:R-:W4:Y:S01]  /*1300*/  LDCU.64 UR8, c[0x0][0xb28] ;  /* 0x00016500ff0877ac */ /* 0x000f220008000a00 */
[----:B-1----:R-:W-:Y:S02]  /*1310*/  UISETP.NE.AND UP0, UPT, UR22, 0x1, UPT ;  /* 0x000000011600788c */ /* 0x002fe4000bf05270 */
[----:B---3--:R-:W-:Y:S02]  /*1320*/  UIMAD.WIDE.U32 UR10, UR5, UR23, URZ ;  /* 0x00000017050a72a5 */ /* 0x008fe4000f8e00ff */
[----:B--2---:R-:W-:-:S02]  /*1330*/  UIMAD.WIDE.U32 UR12, UR6, UR20, URZ ;  /* 0x00000014060c72a5 */ /* 0x004fc4000f8e00ff */
[----:B----4-:R-:W-:Y:S02]  /*1340*/  UISETP.NE.AND UP1, UPT, UR27, 0x1, UPT ;  /* 0x000000011b00788c */ /* 0x010fe4000bf25270 */
[----:B------:R-:W-:Y:S01]  /*1350*/  UISETP.NE.AND UP2, UPT, UR19, 0x1, UPT ;  /* 0x000000011300788c */ /* 0x000fe2000bf45270 */
[----:B------:R-:W-:Y:S02]  /*1360*/  UMOV UR10, UR11 ;  /* 0x0000000b000a7c82 */ /* 0x000fe40008000000 */
[----:B------:R-:W-:Y:S01]  /*1370*/  UMOV UR12, UR13 ;  /* 0x0000000d000c7c82 */ /* 0x000fe20008000000 */
[----:B------:R-:W-:Y:S02]  /*1380*/  @UP0 USHF.R.U32.HI UR5, URZ, UR4, UR10 ;  /* 0x00000004ff050299 */ /* 0x000fe4000801160a */
[----:B------:R-:W-:Y:S02]  /*1390*/  UIMAD.WIDE.U32 UR16, UR26, UR23, URZ ;  /* 0x000000171a1072a5 */ /* 0x000fe4000f8e00ff */
[----:B------:R-:W-:-:S02]  /*13a0*/  UIMAD.WIDE.U32 UR10, UR5, UR8, URZ ;  /* 0x00000008050a72a5 */ /* 0x000fc4000f8e00ff */
[----:B------:R-:W-:Y:S02]  /*13b0*/  @UP1 USHF.R.U32.HI UR6, URZ, UR21, UR12 ;  /* 0x00000015ff061299 */ /* 0x000fe4000801160c */
[----:B------:R-:W-:Y:S02]  /*13c0*/  UIMAD.WIDE.U32 UR14, UR24, UR20, URZ ;  /* 0x00000014180e72a5 */ /* 0x000fe4000f8e00ff */
[----:B------:R-:W-:Y:S01]  /*13d0*/  UIMAD.WIDE.U32 UR12, UR6, UR8, URZ ;  /* 0x00000008060c72a5 */ /* 0x000fe2000f8e00ff */
[----:B------:R-:W-:Y:S01]  /*13e0*/  UMOV UR16, UR17 ;  /* 0x0000001100107c82 */ /* 0x000fe20008000000 */
[----:B------:R-:W-:Y:S01]  /*13f0*/  UMOV UR10, UR11 ;  /* 0x0000000b000a7c82 */ /* 0x000fe20008000000 */
[----:B------:R-:W-:Y:S02]  /*1400*/  USHF.R.U32.HI UR16, URZ, UR4, UR16 ;  /* 0x00000004ff107299 */ /* 0x000fe40008011610 */
[----:B------:R-:W-:Y:S02]  /*1410*/  @UP2 USHF.R.U32.HI UR5, URZ, UR9, UR10 ;  /* 0x00000009ff052299 */ /* 0x000fe4000801160a */
[----:B------:R-:W-:Y:S01]  /*1420*/  UMOV UR7, UR13 ;  /* 0x0000000d00077c82 */ /* 0x000fe20008000000 */
[----:B------:R-:W-:Y:S01]  /*1430*/  UMOV UR14, UR15 ;  /* 0x0000000f000e7c82 */ /* 0x000fe20008000000 */
[----:B------:R-:W-:-:S02]  /*1440*/  @UP2 USHF.R.U32.HI UR6, URZ, UR9, UR7 ;  /* 0x00000009ff062299 */ /* 0x000fc40008011607 */
[----:B------:R-:W-:Y:S02]  /*1450*/  USHF.R.U32.HI UR14, URZ, UR21, UR14 ;  /* 0x00000015ff0e7299 */ /* 0x000fe4000801160e */
[----:B------:R-:W-:Y:S02]  /*1460*/  USEL UR4, UR26, UR16, !UP0 ;  /* 0x000000101a047287 */ /* 0x000fe4000c000000 */
[----:B------:R-:W-:Y:S02]  /*1470*/  UIMAD UR7, UR5, UR19, URZ ;  /* 0x00000013050772a4 */ /* 0x000fe4000f8e02ff */
[----:B------:R-:W-:Y:S02]  /*1480*/  USEL UR5, UR24, UR14, !UP1 ;  /* 0x0000000e18057287 */ /* 0x000fe4000c800000 */
[----:B------:R-:W-:Y:S02]  /*1490*/  UIMAD UR12, UR6, UR19, URZ ;  /* 0x00000013060c72a4 */ /* 0x000fe4000f8e02ff */
[----:B------:R-:W-:-:S02]  /*14a0*/  UISETP.GE.AND UP0, UPT, UR4, UR7, UPT ;  /* 0x000000070400728c */ /* 0x000fc4000bf06270 */
[----:B------:R-:W-:Y:S02]  /*14b0*/  UIMAD.WIDE.U32 UR10, UR4, UR8, URZ ;  /* 0x00000008040a72a5 */ /* 0x000fe4000f8e00ff */
[----:B------:R-:W-:Y:S02]  /*14c0*/  UISETP.GE.OR UP0, UPT, UR5, UR12, UP0 ;  /* 0x0000000c0500728c */ /* 0x000fe40008706670 */
[----:B------:R-:W-:Y:S02]  /*14d0*/  UIMAD.WIDE.U32 UR12, UR5, UR8, URZ ;  /* 0x00000008050c72a5 */ /* 0x000fe4000f8e00ff */
[----:B------:R-:W-:Y:S01]  /*14e0*/  UIADD3 UR10, UPT, UPT, -UR4, URZ, URZ ;  /* 0x000000ff040a7290 */ /* 0x000fe2000fffe1ff */
[----:B------:R-:W-:Y:S01]  /*14f0*/  UMOV UR8, UR11 ;  /* 0x0000000b00087c82 */ /* 0x000fe20008000000 */
[----:B------:R-:W-:Y:S02]  /*1500*/  UIADD3 UR25, UPT, UPT, -UR5, URZ, URZ ;  /* 0x000000ff05197290 */ /* 0x000fe4000fffe1ff */
[----:B------:R-:W-:-:S03]  /*1510*/  USHF.R.U32.HI UR8, URZ, UR9, UR8 ;  /* 0x00000009ff087299 */ /* 0x000fc60008011608 */
[----:B------:R-:W-:Y:S01]  /*1520*/  @!UP0 UMOV UR7, UR13 ;  /* 0x0000000d00078c82 */ /* 0x000fe20008000000 */
[----:B------:R-:W-:Y:S02]  /*1530*/  UIMAD UR26, UR22, UR10, UR26 ;  /* 0x0000000a161a72a4 */ /* 0x000fe4000f8e021a */
[----:B------:R-:W-:Y:S02]  /*1540*/  USEL UR8, UR4, UR8, !UP2 ;  /* 0x0000000804087287 */ /* 0x000fe4000d000000 */
[----:B------:R-:W-:Y:S02]  /*1550*/  @!UP0 USHF.R.U32.HI UR7, URZ, UR9, UR7 ;  /* 0x00000009ff078299 */ /* 0x000fe40008011607 */
[----:B------:R-:W-:Y:S02]  /*1560*/  UIADD3 UR9, UPT, UPT, -UR8, URZ, URZ ;  /* 0x000000ff08097290 */ /* 0x000fe4000fffe1ff */
[----:B------:R-:W-:Y:S02]  /*1570*/  @!UP0 USEL UR7, UR5, UR7, !UP2 ;  /* 0x0000000705078287 */ /* 0x000fe4000d000000 */
[----:B------:R-:W-:-:S02]  /*1580*/  UIMAD UR9, UR19, UR9, UR4 ;  /* 0x00000009130972a4 */ /* 0x000fc4000f8e0204 */
[----:B------:R-:W-:Y:S02]  /*1590*/  @!UP0 UIADD3 UR8, UPT, UPT, UR8, -UR7, URZ ;  /* 0x8000000708088290 */ /* 0x000fe4000fffe0ff */
[----:B------:R-:W-:Y:S02]  /*15a0*/  @!UP0 UIMAD UR6, UR9, UR6, UR7 ;  /* 0x00000006090682a4 */ /* 0x000fe4000f8e0207 */
[----:B------:R-:W-:Y:S02]  /*15b0*/  @!UP0 UIMAD UR4, UR8, UR19, UR5 ;  /* 0x00000013080482a4 */ /* 0x000fe4000f8e0205 */
[----:B------:R-:W-:Y:S02]  /*15c0*/  UIMAD UR25, UR27, UR25, UR24 ;  /* 0x000000191b1972a4 */ /* 0x000fe4000f8e0218 */
[----:B------:R-:W-:Y:S01]  /*15d0*/  UIMAD UR26, UR4, UR22, UR26 ;  /* 0x00000016041a72a4 */ /* 0x000fe2000f8e021a */
[----:B------:R-:W-:Y:S02]  /*15e0*/  @!UP0 UMOV UR5, UR6 ;  /* 0x0000000600058c82 */ /* 0x000fe40008000000 */
[----:B------:R-:W-:-:S12]  /*15f0*/  UIMAD UR25, UR5, UR27, UR25 ;  /* 0x0000001b051972a4 */ /* 0x000fd8000f8e0219 */
.L_x_18:
[----:B------:R-:W-:Y:S02]  /*1600*/  UISETP.NE.AND UP1, UPT, UR28, 0x1, UPT ;  /* 0x000000011c00788c */ /* 0x000fe4000bf25270 */
[----:B------:R-:W-:Y:S02]  /*1610*/  UISETP.NE.AND UP0, UPT, UR18, 0x2, UPT ;  /* 0x000000021200788c */ /* 0x000fe4000bf05270 */
[----:B------:R-:W-:Y:S02]  /*1620*/  ULOP3.LUT UR30, UR30, 0x1000, URZ, 0xc0, !UPT ;  /* 0x000010001e1e7892 */ /* 0x000fe4000f8ec0ff */
[----:B------:R-:W-:-:S03]  /*1630*/  USHF.L.U32 UR29, UR31, UR29, URZ ;  /* 0x0000001d1f1d7299 */ /* 0x000fc600080006ff */
[----:B------:R-:W-:Y:S09]  /*1640*/  BRA.U UP1, `(.L_x_19) ;  /* 0x0000000101447547 */ /* 0x000ff2000b800000 */
[----:B------:R-:W1:Y:S01]  /*1650*/  LDCU.128 UR8, c[0x0][0xb10] ;  /* 0x00016200ff0877ac */ /* 0x000e620008000c00 */
[----:B------:R-:W2:Y:S01]  /*1660*/  LDCU UR12, c[0x0][0xb0c] ;  /* 0x00016180ff0c77ac */ /* 0x000ea20008000800 */
[----:B------:R-:W3:Y:S01]  /*1670*/  LDCU UR13, c[0x0][0xb20] ;  /* 0x00016400ff0d77ac */ /* 0x000ee20008000800 */
[----:B-1----:R-:W-:Y:S02]  /*1680*/  UIMAD.WIDE.U32 UR6, UR25, UR8, URZ ;  /* 0x00000008190672a5 */ /* 0x002fe4000f8e00ff */
[----:B------:R-:W-:Y:S02]  /*1690*/  UIMAD.WIDE.U32 UR4, UR26, UR11, URZ ;  /* 0x0000000b1a0472a5 */ /* 0x000fe4000f8e00ff */
[----:B--2---:R-:W-:Y:S02]  /*16a0*/  UISETP.NE.AND UP2, UPT, UR12, 0x1, UPT ;  /* 0x000000010c00788c */ /* 0x004fe4000bf45270 */
[----:B------:R-:W-:Y:S01]  /*16b0*/  UISETP.NE.AND UP1, UPT, UR10, 0x1, UPT ;  /* 0x000000010a00788c */ /* 0x000fe2000bf25270 */
[----:B------:R-:W-:-:S02]  /*16c0*/  UMOV UR6, UR7 ;  /* 0x0000000700067c82 */ /* 0x000fc40008000000 */
[----:B------:R-:W-:Y:S01]  /*16d0*/  UMOV UR4, UR5 ;  /* 0x0000000500047c82 */ /* 0x000fe20008000000 */
[----:B------:R-:W-:Y:S02]  /*16e0*/  USHF.R.U32.HI UR6, URZ, UR9, UR6 ;  /* 0x00000009ff067299 */ /* 0x000fe40008011606 */
[----:B---3--:R-:W-:Y:S02]  /*16f0*/  USHF.R.U32.HI UR4, URZ, UR13, UR4 ;  /* 0x0000000dff047299 */ /* 0x008fe40008011604 */
[----:B------:R-:W-:Y:S02]  /*1700*/  USEL UR5, UR25, UR6, !UP2 ;  /* 0x0000000619057287 */ /* 0x000fe4000d000000 */
[----:B------:R-:W-:-:S04]  /*1710*/  USEL UR4, UR26, UR4, !UP1 ;  /* 0x000000041a047287 */ /* 0x000fc8000c800000 */
[----:B------:R-:W-:Y:S02]  /*1720*/  UIADD3 UR6, UPT, UPT, -UR4, UR5, URZ ;  /* 0x0000000504067290 */ /* 0x000fe4000fffe1ff */
[----:B------:R-:W-:Y:S02]  /*1730*/  UIADD3 UR4, UPT, UPT, UR4, -UR5, URZ ;  /* 0x8000000504047290 */ /* 0x000fe4000fffe0ff */
[----:B------:R-:W-:Y:S02]  /*1740*/  UIMAD UR26, UR6, UR10, UR26 ;  /* 0x0000000a061a72a4 */ /* 0x000fe4000f8e021a */
[----:B------:R-:W-:-:S12]  /*1750*/  UIMAD UR25, UR4, UR12, UR25 ;  /* 0x0000000c041972a4 */ /* 0x000fd8000f8e0219 */
.L_x_19:
[----:B------:R-:W-:Y:S05]  /*1760*/  BRA.U !UP5, `(.L_x_20) ;  /* 0x000000010d0c7547 */ /* 0x000fea000b800000 */
[----:B------:R-:W-:Y:S01]  /*1770*/  UCGABAR_WAIT ;  /* 0x0000000000007dc7 */ /* 0x000fe20008000000 */
[----:B------:R-:W-:Y:S01]  /*1780*/  CCTL.IVALL ;  /* 0x00000000ff00798f */ /* 0x000fe20002000000 */
[----:B------:R-:W-:Y:S05]  /*1790*/  BRA `(.L_x_21) ;  /* 0x0000000000047947 */ /* 0x000fea0003800000 */
.L_x_20:
[----:B------:R-:W-:Y:S06]  /*17a0*/  BAR.SYNC.DEFER_BLOCKING 0x0 ;  /* 0x0000000000007b1d */ /* 0x000fec0000010000 */
.L_x_21:
[----:B------:R-:W-:Y:S05]  /*17b0*/  BRA.U UP0, `(.L_x_22) ;  /* 0x0000001500887547 */ /* 0x000fea000b800000 */
[----:B------:R-:W1:Y:S01]  /*17c0*/  LDCU UR6, c[0x0][0x38c] ;  /* 0x00007180ff0677ac */ /* 0x000e620008000800 */
[----:B------:R-:W-:Y:S01]  /*17d0*/  PLOP3.LUT P1, PT, PT, PT, UP3, 0x80, 0x8 ;  /* 0x000000000008781c */ /* 0x000fe20003f2f038 */
[----:B------:R-:W-:Y:S01]  /*17e0*/  IMAD.MOV.U32 R12, RZ, RZ, 0x1 ;  /* 0x00000001ff0c7424 */ /* 0x000fe200078e00ff */
[----:B------:R-:W-:Y:S01]  /*17f0*/  ISETP.NE.AND P2, PT, R3, RZ, P3 ;  /* 0x000000ff0300720c */ /* 0x000fe20001f45270 */
[----:B------:R-:W-:Y:S01]  /*1800*/  USHF.L.U32 UR7, UR24, 0x7, URZ ;  /* 0x0000000718077899 */ /* 0x000fe200080006ff */
[----:B------:R-:W-:Y:S01]  /*1810*/  PLOP3.LUT P1, PT, P1, PT, PT, 0x8, 0x80 ;  /* 0x000000000080781c */ /* 0x000fe20000f2e170 */
[----:B------:R-:W-:Y:S01]  /*1820*/  UISETP.NE.AND UP1, UPT, UR18, URZ, UPT ;  /* 0x000000ff1200728c */ /* 0x000fe2000bf25270 */
[----:B------:R-:W-:Y:S01]  /*1830*/  CS2R R10, SRZ ;  /* 0x00000000000a7805 */ /* 0x000fe2000001ff00 */
[----:B------:R-:W-:Y:S01]  /*1840*/  USHF.L.U32 UR52, UR24, 0x5, URZ ;  /* 0x0000000518347899 */ /* 0x000fe200080006ff */
[----:B------:R-:W-:Y:S01]  /*1850*/  IMAD.MOV.U32 R9, RZ, RZ, RZ ;  /* 0x000000ffff097224 */ /* 0x000fe200078e00ff */
[----:B------:R-:W2:Y:S01]  /*1860*/  LDCU UR46, c[0x0][0x370] ;  /* 0x00006e00ff2e77ac */ /* 0x000ea20008000800 */
[----:B------:R-:W-:Y:S01]  /*1870*/  IMAD.MOV.U32 R8, RZ, RZ, 0x1 ;  /* 0x00000001ff087424 */ /* 0x000fe200078e00ff */
[----:B------:R-:W-:Y:S01]  /*1880*/  USEL UR31, UR37, 0x2, UP1 ;  /* 0x00000002251f7887 */ /* 0x000fe20008800000 */
[----:B------:R-:W3:Y:S01]  /*1890*/  LDCU.64 UR40, c[0x0][0x348] ;  /* 0x00006900ff2877ac */ /* 0x000ee20008000a00 */
[----:B-1----:R-:W-:-:S02]  /*18a0*/  UIADD3 UR5, UPT, UPT, UR6, 0x7f, URZ ;  /* 0x0000007f06057890 */ /* 0x002fc4000fffe0ff */
[----:B------:R-:W-:Y:S02]  /*18b0*/  UIADD3 UR53, UPT, UPT, UR6, 0xfe, URZ ;  /* 0x000000fe06357890 */ /* 0x000fe4000fffe0ff */
[----:B------:R-:W-:Y:S01]  /*18c0*/  USHF.R.S32.HI UR4, URZ, 0x1f, UR5 ;  /* 0x0000001fff047899 */ /* 0x000fe20008011405 */
[----:B------:R-:W1:Y:S03]  /*18d0*/  LDCU UR45, c[0x0][0x374] ;  /* 0x00006e80ff2d77ac */ /* 0x000e660008000800 */
[----:B------:R-:W-:Y:S02]  /*18e0*/  ULEA.HI UR4, UR4, UR5, URZ, 0x7 ;  /* 0x0000000504047291 */ /* 0x000fe4000f8f38ff */
[----:B------:R-:W-:Y:S02]  /*18f0*/  UIADD3 UR5, UPT, UPT, UR6, -0x1, URZ ;  /* 0xffffffff06057890 */ /* 0x000fe4000fffe0ff */
[----:B------:R-:W-:-:S02]  /*1900*/  USHF.R.S32.HI UR48, URZ, 0x7, UR4 ;  /* 0x00000007ff307899 */ /* 0x000fc40008011404 */
[----:B------:R-:W-:Y:S02]  /*1910*/  UISETP.GE.U32.AND UP2, UPT, UR5, -0xff, UPT ;  /* 0xffffff010500788c */ /* 0x000fe4000bf46070 */
[----:B------:R-:W-:Y:S02]  /*1920*/  UISETP.LT.U32.AND UP0, UPT, UR48, 0x5, UPT ;  /* 0x000000053000788c */ /* 0x000fe4000bf01070 */
[----:B------:R-:W-:Y:S02]  /*1930*/  ULOP3.LUT UR5, UR7, 0x80, URZ, 0xc0, !UPT ;  /* 0x0000008007057892 */ /* 0x000fe4000f8ec0ff */
[----:B------:R-:W-:Y:S02]  /*1940*/  USEL UR47, UR48, 0x5, UP0 ;  /* 0x00000005302f7887 */ /* 0x000fe40008000000 */
[----:B------:R-:W-:Y:S02]  /*1950*/  ULOP3.LUT UR52, UR52, 0x20, URZ, 0xc0, !UPT ;  /* 0x0000002034347892 */ /* 0x000fe4000f8ec0ff */
[----:B------:R-:W-:-:S02]  /*1960*/  UIADD3 UR4, UPT, UPT, UR47, -0x1, URZ ;  /* 0xffffffff2f047890 */ /* 0x000fc4000fffe0ff */
[----:B------:R-:W-:Y:S02]  /*1970*/  @UP2 UIADD3 UR4, UPT, UPT, UR47, URZ, URZ ;  /* 0x000000ff2f042290 */ /* 0x000fe4000fffe0ff */
[----:B------:R-:W-:Y:S02]  /*1980*/  ULEA.HI UR50, UR30, UR5, URZ, 0x1a ;  /* 0x000000051e327291 */ /* 0x000fe4000f8fd0ff */
[----:B------:R-:W-:Y:S02]  /*1990*/  UIADD3 UR51, UPT, UPT, UR48, -UR47, URZ ;  /* 0x8000002f30337290 */ /* 0x000fe4000fffe0ff */
[----:B------:R-:W-:Y:S02]  /*19a0*/  UIADD3 UR37, UPT, UPT, UR4, 0x1, URZ ;  /* 0x0000000104257890 */ /* 0x000fe4000fffe0ff */
[----:B------:R-:W-:Y:S01]  /*19b0*/  UIADD3 UR49, UPT, UPT, -UR4, URZ, URZ ;  /* 0x000000ff04317290 */ /* 0x000fe2000fffe1ff */
[----:B-123--:R-:W-:-:S11]  /*19c0*/  UMOV UR15, URZ ;  /* 0x000000ff000f7c82 */ /* 0x00efd60008000000 */
.L_x_44:
[----:B------:R-:W-:Y:S01]  /*19d0*/  UISETP.NE.AND UP0, UPT, UR55, URZ, UPT ;  /* 0x000000ff3700728c */ /* 0x000fe2000bf05270 */
[----:B-1----:R-:W1:Y:S08]  /*19e0*/  S2UR UR55, SR_CgaCtaId ;  /* 0x00000000003779c3 */ /* 0x002e700000008800 */
[----:B------:R-:W-:Y:S05]  /*19f0*/  BRA.U UP0, `(.L_x_23) ;  /* 0x0000000100347547 */ /* 0x000fea000b800000 */
[----:B------:R-:W2:Y:S01]  /*1a00*/  S2R R0, SR_CgaCtaId ;  /* 0x0000000000007919 */ /* 0x000ea20000008800 */
[----:B------:R-:W-:Y:S02]  /*1a10*/  MOV R3, 0x400 ;  /* 0x0000040000037802 */ /* 0x000fe40000000f00 */
[----:B------:R-:W-:Y:S02]  /*1a20*/  SHF.L.U32 R2, R8, 0x1f, RZ ;  /* 0x0000001f08027819 */ /* 0x000fe400000006ff */
[----:B--2---:R-:W-:-:S05]  /*1a30*/  LEA R0, R0, R3, 0x18 ;  /* 0x0000000300007211 */ /* 0x004fca00078ec0ff */
[----:B------:R-:W-:-:S04]  /*1a40*/  IMAD R3, R9, 0x8, R0 ;  /* 0x0000000809037824 */ /* 0x000fc800078e0200 */
[----:B------:R-:W2:Y:S02]  /*1a50*/  SYNCS.PHASECHK.TRANS64.TRYWAIT P0, [R3+URZ+0x100], R2 ;  /* 0x00010002030075a7 */ /* 0x000ea400080011ff */
[----:B--2---:R-:W-:Y:S05]  /*1a60*/  @!P0 BRA `(.L_x_24) ;  /* 0x0000006c00108947 */ /* 0x004fea0003800000 */
.L_x_136:
[----:B------:R-:W-:Y:S01]  /*1a70*/  VIADD R9, R9, 0x1 ;  /* 0x0000000109097836 */ /* 0x000fe20000000000 */
[----:B------:R2:W-:Y:S04]  /*1a80*/  SYNCS.ARRIVE.TRANS64.A1T0 RZ, [R3+URZ+0xf0], RZ ;  /* 0x0000f0ff03ff79a7 */ /* 0x0005e800081000ff */
[----:B------:R-:W-:-:S04]  /*1a90*/  ISETP.NE.AND P0, PT, R9, 0x2, PT ;  /* 0x000000020900780c */ /* 0x000fc80003f05270 */
[----:B------:R-:W-:Y:S02]  /*1aa0*/  SEL R9, R9, RZ, P0 ;  /* 0x000000ff09097207 */ /* 0x000fe40000000000 */
[----:B--2---:R-:W-:-:S04]  /*1ab0*/  SEL R3, RZ, 0x1, P0 ;  /* 0x00000001ff037807 */ /* 0x004fc80000000000 */
[----:B------:R-:W-:-:S07]  /*1ac0*/  LOP3.LUT R8, R8, R3, RZ, 0x3c, !PT ;  /* 0x0000000308087212 */ /* 0x000fce00078e3cff */
.L_x_23:
[----:B------:R-:W-:Y:S01]  /*1ad0*/  UMOV UR14, 0x400 ;  /* 0x00000400000e7882 */ /* 0x000fe20000000000 */
[----:B------:R-:W-:Y:S01]  /*1ae0*/  SHF.L.U32 R0, R12, 0x1f, RZ ;  /* 0x0000001f0c007819 */ /* 0x000fe200000006ff */
[----:B-1----:R-:W-:Y:S02]  /*1af0*/  ULEA UR14, UR55, UR14, 0x18 ;  /* 0x0000000e370e7291 */ /* 0x002fe4000f8ec0ff */
[----:B------:R-:W-:Y:S02]  /*1b00*/  UISETP.GE.U32.AND UP0, UPT, UR53, 0xff, UPT ;  /* 0x000000ff3500788c */ /* 0x000fe4000bf06070 */
[----:B------:R-:W-:Y:S02]  /*1b10*/  ULEA UR4, UR15, UR14, 0x3 ;  /* 0x0000000e0f047291 */ /* 0x000fe4000f8e18ff */
[----:B------:R-:W-:Y:S01]  /*1b20*/  ULEA UR19, UR26, UR52, 0x6 ;  /* 0x000000341a137291 */ /* 0x000fe2000f8e30ff */
[----:B------:R-:W-:-:S06]  /*1b30*/  UMOV UR13, URZ ;  /* 0x000000ff000d7c82 */ /* 0x000fcc0008000000 */
[----:B------:R1:W2:Y:S01]  /*1b40*/  SYNCS.PHASECHK.TRANS64.TRYWAIT P0, [UR4+0x28], R0 ;  /* 0x00002800ff0075a7 */ /* 0x0002a20008001104 */
[----:B------:R-:W-:-:S04]  /*1b50*/  ULEA.HI UR4, UR25, UR25, URZ, 0x1 ;  /* 0x0000001919047291 */ /* 0x000fc8000f8f08ff */
[----:B------:R-:W-:-:S04]  /*1b60*/  USHF.L.U32 UR4, UR4, 0x7, URZ ;  /* 0x0000000704047899 */ /* 0x000fc800080006ff */
[----:B------:R-:W-:-:S04]  /*1b70*/  ULOP3.LUT UR35, UR4, 0xffffff00, URZ, 0xc0, !UPT ;  /* 0xffffff0004237892 */ /* 0x000fc8000f8ec0ff */
[----:B------:R-:W-:Y:S01]  /*1b80*/  UIADD3 UR35, UPT, UPT, UR50, UR35, URZ ;  /* 0x0000002332237290 */ /* 0x000fe2000fffe0ff */
[----:B------:R-:W-:Y:S11]  /*1b90*/  BRA.U !UP0, `(.L_x_25) ;  /* 0x0000000108f87547 */ /* 0x000ff6000b800000 */
[----:B------:R-:W-:Y:S01]  /*1ba0*/  UMOV UR21, UR49 ;  /* 0x0000003100157c82 */ /* 0x000fe20008000000 */
[----:B------:R-:W-:Y:S01]  /*1bb0*/  UMOV UR4, UR15 ;  /* 0x0000000f00047c82 */ /* 0x000fe20008000000 */
[----:B------:R-:W-:-:S05]  /*1bc0*/  UMOV UR26, 0x40 ;  /* 0x00000040001a7882 */ /* 0x000fca0000000000 */
.L_x_31:
[----:B------:R-:W-:Y:S01]  /*1bd0*/  ULEA UR33, UR4, UR14, 0x3 ;  /* 0x0000000e04217291 */ /* 0x000fe2000f8e18ff */
[----:B------:R-:W-:Y:S01]  /*1be0*/  @P3 MOV R2, 0x14000 ;  /* 0x0001400000023802 */ /* 0x000fe20000000f00 */
[----:B--2-4-:R-:W-:Y:S10]  /*1bf0*/  @P0 BRA `(.L_x_26) ;  /* 0x00000000000c0947 */ /* 0x014ff40003800000 */
[----:B------:R-:W-:-:S04]  /*1c00*/  SHF.L.U32 R3, R12, 0x1f, RZ ;  /* 0x0000001f0c037819 */ /* 0x000fc800000006ff */
[----:B------:R-:W2:Y:S02]  /*1c10*/  SYNCS.PHASECHK.TRANS64.TRYWAIT P0, [UR33+0x28], R3 ;  /* 0x00002803ff0075a7 */ /* 0x000ea40008001121 */
[----:B--2---:R-:W-:Y:S05]  /*1c20*/  @!P0 BRA `(.L_x_27) ;  /* 0x0000006800b48947 */ /* 0x004fea0003800000 */
.L_x_26:
[----:B------:R2:W-:Y:S01]  /*1c30*/  @P3 SYNCS.ARRIVE.TRANS64 RZ, [UR33], R2 ;  /* 0x00000002ffff39a7 */ /* 0x0005e20008000021 */
[----:B------:R-:W-:Y:S02]  /*1c40*/  ULOP3.LUT UR5, UR31, 0x2, URZ, 0xfc, !UPT ;  /* 0x000000021f057892 */ /* 0x000fe4000f8efcff */
[----:B------:R-:W-:Y:S02]  /*1c50*/  UIADD3 UR21, UPT, UPT, UR21, 0x1, URZ ;  /* 0x0000000115157890 */ /* 0x000fe4000fffe0ff */
[----:B------:R-:W-:Y:S02]  /*1c60*/  UISETP.NE.AND UP0, UPT, UR5, 0x2, UPT ;  /* 0x000000020500788c */ /* 0x000fe4000bf05270 */
[----:B------:R-:W-:-:S07]  /*1c70*/  UISETP.NE.AND UP2, UPT, UR21, 0x1, UPT ;  /* 0x000000011500788c */ /* 0x000fce000bf45270 */
[----:B------:R-:W-:Y:S05]  /*1c80*/  BRA.U UP0, `(.L_x_28) ;  /* 0x0000000100047547 */ /* 0x000fea000b800000 */
[----:B------:R-:W-:Y:S05]  /*1c90*/  BPT.TRAP 0x1 ;  /* 0x000000040000795c */ /* 0x000fea0000300000 */
.L_x_28:
[----:B------:R-:W-:Y:S04]  /*1ca0*/  BSSY.RECONVERGENT B0, `(.L_x_29) ;  /* 0x0000003000007945 */ /* 0x000fe80003800200 */
[----:B------:R-:W-:Y:S05]  /*1cb0*/  @!P2 BRA `(.L_x_30) ;  /* 0x000000000004a947 */ /* 0x000fea0003800000 */
[----:B------:R-:W-:Y:S05]  /*1cc0*/  BPT.TRAP 0x1 ;  /* 0x000000040000795c */ /* 0x000fea0000300000 */
.L_x_30:
[----:B------:R-:W-:Y:S05]  /*1cd0*/  BSYNC.RECONVERGENT B0 ;  /* 0x0000000000007941 */ /* 0x000fea0003800200 */
.L_x_29:
[----:B------:R-:W-:Y:S02]  /*1ce0*/  UIADD3 UR5, UPT, UPT, UR4, 0x1, URZ ;  /* 0x0000000104057890 */ /* 0x000fe4000fffe0ff */
[----:B------:R-:W-:Y:S02]  /*1cf0*/  ULEA UR24, UR4, UR30, 0xe ;  /* 0x0000001e04187291 */ /* 0x000fe4000f8e70ff */
[----:B------:R-:W-:Y:S02]  /*1d00*/  UISETP.NE.AND UP0, UPT, UR5, 0x5, UPT ;  /* 0x000000050500788c */ /* 0x000fe4000bf05270 */
[----:B------:R-:W-:Y:S02]  /*1d10*/  ULEA UR24, UR24, UR14, 0x1 ;  /* 0x0000000e18187291 */ /* 0x000fe4000f8e08ff */
[----:B------:R-:W-:Y:S02]  /*1d20*/  USEL UR6, URZ, 0x1, UP0 ;  /* 0x00000001ff067887 */ /* 0x000fe40008000000 */
[----:B------:R-:W-:-:S02]  /*1d30*/  USEL UR15, UR5, URZ, UP0 ;  /* 0x000000ff050f7287 */ /* 0x000fc40008000000 */
[----:B------:R-:W-:Y:S02]  /*1d40*/  ULEA UR8, UR4, UR14, 0xd ;  /* 0x0000000e04087291 */ /* 0x000fe4000f8e68ff */
[----:B------:R-:W-:Y:S01]  /*1d50*/  ULEA UR5, UR15, UR14, 0x3 ;  /* 0x0000000e0f057291 */ /* 0x000fe2000f8e18ff */
[----:B------:R-:W-:Y:S01]  /*1d60*/  LOP3.LUT R12, R12, UR6, RZ, 0x3c, !PT ;  /* 0x000000060c0c7c12 */ /* 0x000fe2000f8e3cff */
[----:B------:R-:W-:Y:S02]  /*1d70*/  UIADD3 UR6, UP1, UPT, UR40, 0x80, URZ ;  /* 0x0000008028067890 */ /* 0x000fe4000ff3e0ff */
[----:B------:R-:W-:Y:S01]  /*1d80*/  UIADD3 UR4, UP0, UPT, UR40, 0x180, URZ ;  /* 0x0000018028047890 */ /* 0x000fe2000ff1e0ff */
[----:B-1----:R-:W-:Y:S01]  /*1d90*/  SHF.L.U32 R0, R12, 0x1f, RZ ;  /* 0x0000001f0c007819 */ /* 0x002fe200000006ff */
[----:B------:R-:W-:Y:S02]  /*1da0*/  UIADD3 UR34, UPT, UPT, UR26, -0x40, URZ ;  /* 0xffffffc01a227890 */ /* 0x000fe4000fffe0ff */
[----:B------:R-:W-:Y:S01]  /*1db0*/  ULOP3.LUT UR33, UR33, 0xfefffff8, URZ, 0xc0, !UPT ;  /* 0xfefffff821217892 */ /* 0x000fe2000f8ec0ff */
[----:B------:R3:W4:Y:S01]  /*1dc0*/  SYNCS.PHASECHK.TRANS64.TRYWAIT P0, [UR5+0x28], R0 ;  /* 0x00002800ff0075a7 */ /* 0x0007220008001105 */
[----:B------:R-:W-:-:S02]  /*1dd0*/  UIADD3.X UR7, UPT, UPT, URZ, UR41, URZ, UP1, !UPT ;  /* 0x00000029ff077290 */ /* 0x000fc40008ffe4ff */
[----:B------:R-:W-:Y:S02]  /*1de0*/  UIADD3 UR32, UPT, UPT, UR24, 0x6400, URZ ;  /* 0x0000640018207890 */ /* 0x000fe4000fffe0ff */
[----:B------:R-:W-:Y:S02]  /*1df0*/  UPRMT UR13, URZ, 0x5410, UR29 ;  /* 0x00005410ff0d7896 */ /* 0x000fe4000800001d */
[----:B------:R-:W-:Y:S02]  /*1e00*/  UIADD3 UR24, UPT, UPT, UR24, 0xa400, URZ ;  /* 0x0000a40018187890 */ /* 0x000fe4000fffe0ff */
[----:B------:R-:W-:Y:S02]  /*1e10*/  UIADD3.X UR5, UPT, UPT, URZ, UR41, URZ, UP0, !UPT ;  /* 0x00000029ff057290 */ /* 0x000fe400087fe4ff */
[----:B------:R-:W-:Y:S02]  /*1e20*/  UIADD3 UR16, UPT, UPT, UR8, 0x2e400, URZ ;  /* 0x0002e40008107890 */ /* 0x000fe4000fffe0ff */
[----:B------:R-:W-:Y:S01]  /*1e30*/  UIADD3 UR8, UPT, UPT, UR8, 0x2f400, URZ ;  /* 0x0002f40008087890 */ /* 0x000fe2000fffe0ff */
[----:B------:R-:W-:Y:S01]  /*1e40*/  UMOV UR22, 0x0 ;  /* 0x0000000000167882 */ /* 0x000fe20000000000 */
[----:B------:R-:W-:Y:S01]  /*1e50*/  UMOV UR23, 0x10000000 ;  /* 0x1000000000177882 */ /* 0x000fe20000000000 */
[----:B------:R-:W-:Y:S01]  /*1e60*/  UMOV UR27, UR35 ;  /* 0x00000023001b7c82 */ /* 0x000fe20008000000 */
[----:B------:R-:W-:Y:S01]  /*1e70*/  UMOV UR28, UR36 ;  /* 0x00000024001c7c82 */ /* 0x000fe20008000000 */
[----:B------:R-:W-:Y:S01]  /*1e80*/  UMOV UR25, UR33 ;  /* 0x0000002100197c82 */ /* 0x000fe20008000000 */
[----:B------:R-:W-:Y:S01]  /*1e90*/  UMOV UR20, UR36 ;  /* 0x0000002400147c82 */ /* 0x000fe20008000000 */
[----:B------:R-:W-:Y:S01]  /*1ea0*/  UMOV UR17, UR33 ;  /* 0x0000002100117c82 */ /* 0x000fe20008000000 */
[----:B------:R-:W-:Y:S01]  /*1eb0*/  UMOV UR18, UR34 ;  /* 0x0000002200127c82 */ /* 0x000fe20008000000 */
[----:B------:R-:W-:Y:S01]  /*1ec0*/  UTMALDG.3D.MULTICAST.2CTA [UR32], [UR6], UR13, desc[UR22] ;  /* 0x00001620060073b4 */ /* 0x000fe2000821180d */
[----:B------:R-:W-:Y:S01]  /*1ed0*/  UMOV UR10, UR26 ;  /* 0x0000001a000a7c82 */ /* 0x000fe20008000000 */
[----:B------:R-:W-:Y:S01]  /*1ee0*/  UMOV UR11, UR19 ;  /* 0x00000013000b7c82 */ /* 0x000fe20008000000 */
[----:B------:R-:W-:Y:S01]  /*1ef0*/  UMOV UR12, UR36 ;  /* 0x00000024000c7c82 */ /* 0x000fe20008000000 */
[----:B------:R-:W-:Y:S01]  /*1f00*/  UMOV UR9, UR33 ;  /* 0x0000002100097c82 */ /* 0x000fe20008000000 */
[----:B------:R1:W-:Y:S01]  /*1f10*/  UTMALDG.3D.MULTICAST.2CTA [UR24], [UR6], UR13, desc[UR22] ;  /* 0x00001618060073b4 */ /* 0x0003e2000821180d */
[----:B------:R-:W-:Y:S01]  /*1f20*/  UTMALDG.3D.2CTA [UR16], [UR4], desc[UR22] ;  /* 0x00001610040075b4 */ /* 0x000fe20008211000 */
[----:B------:R2:W-:Y:S01]  /*1f30*/  UTMALDG.3D.2CTA [UR8], [UR4], desc[UR22] ;  /* 0x00001608040075b4 */ /* 0x0005e20008211000 */
[----:B-1----:R-:W-:Y:S01]  /*1f40*/  UIADD3 UR26, UPT, UPT, UR26, 0x80, URZ ;  /* 0x000000801a1a7890 */ /* 0x002fe2000fffe0ff */
[----:B------:R-:W-:Y:S01]  /*1f50*/  UMOV UR13, UR37 ;  /* 0x00000025000d7c82 */ /* 0x000fe20008000000 */
[----:B--2---:R-:W-:Y:S01]  /*1f60*/  UMOV UR4, UR15 ;  /* 0x0000000f00047c82 */ /* 0x004fe20008000000 */
[----:B---3--:R-:W-:Y:S09]  /*1f70*/  BRA.U UP2, `(.L_x_31) ;  /* 0xfffffffd02147547 */ /* 0x008ff2000b83ffff */
.L_x_25:
[----:B------:R-:W-:Y:S01]  /*1f80*/  ULEA UR4, UR15, UR14, 0x3 ;  /* 0x0000000e0f047291 */ /* 0x000fe2000f8e18ff */
[----:B-1----:R-:W-:Y:S01]  /*1f90*/  SHF.L.U32 R0, R12, 0x1f, RZ ;  /* 0x0000001f0c007819 */ /* 0x002fe200000006ff */
[----:B------:R-:W-:Y:S01]  /*1fa0*/  @!P1 SYNCS.ARRIVE.TRANS64.A1T0 RZ, [UR14+0x88], RZ ;  /* 0x000088ffffff99a7 */ /* 0x000fe2000810000e */
[----:B------:R-:W-:-:S06]  /*1fb0*/  UISETP.GT.AND UP0, UPT, UR48, UR47, UPT ;  /* 0x0000002f3000728c */ /* 0x000fcc000bf04270 */
[----:B------:R1:W3:Y:S03]  /*1fc0*/  SYNCS.PHASECHK.TRANS64.TRYWAIT P1, [UR4+0x28], R0 ;  /* 0x00002800ff0075a7 */ /* 0x0002e60008021104 */
[----:B------:R-:W-:Y:S05]  /*1fd0*/  BRA.U !UP0, `(.L_x_32) ;  /* 0x0000000508047547 */ /* 0x000fea000b800000 */
[----:B------:R-:W-:Y:S01]  /*1fe0*/  UIADD3 UR21, UPT, UPT, UR51, UR13, URZ ;  /* 0x0000000d33157290 */ /* 0x000fe2000fffe0ff */
[----:B------:R-:W-:-:S11]  /*1ff0*/  UMOV UR6, UR15 ;  /* 0x0000000f00067c82 */ /* 0x000fd60008000000 */
.L_x_40:
[----:B------:R-:W-:Y:S01]  /*2000*/  ULEA UR7, UR6, UR14, 0x3 ;  /* 0x0000000e06077291 */ /* 0x000fe2000f8e18ff */
[----:B---3--:R-:W-:Y:S01]  /*2010*/  @P3 MOV R2, 0x14000 ;  /* 0x0001400000023802 */ /* 0x008fe20000000f00 */
[----:B--23--:R-:W-:Y:S10]  /*2020*/  @P1 BRA `(.L_x_33) ;  /* 0x00000000000c1947 */ /* 0x00cff40003800000 */
[----:B------:R-:W-:-:S04]  /*2030*/  SHF.L.U32 R3, R12, 0x1f, RZ ;  /* 0x0000001f0c037819 */ /* 0x000fc800000006ff */
[----:B--2-4-:R-:W2:Y:S02]  /*2040*/  SYNCS.PHASECHK.TRANS64.TRYWAIT P0, [UR7+0x28], R3 ;  /* 0x00002803ff0075a7 */ /* 0x014ea40008001107 */
[----:B--2---:R-:W-:Y:S05]  /*2050*/  @!P0 BRA `(.L_x_34) ;  /* 0x0000006400c08947 */ /* 0x004fea0003800000 */
.L_x_33:
[----:B------:R3:W-:Y:S01]  /*2060*/  @P3 SYNCS.ARRIVE.TRANS64 RZ, [UR7], R2 ;  /* 0x00000002ffff39a7 */ /* 0x0007e20008000007 */
[----:B------:R-:W-:-:S04]  /*2070*/  ULOP3.LUT UR4, UR31, 0x2, URZ, 0xfc, !UPT ;  /* 0x000000021f047892 */ /* 0x000fc8000f8efcff */
[----:B------:R-:W-:-:S09]  /*2080*/  UISETP.NE.AND UP0, UPT, UR4, 0x2, UPT ;  /* 0x000000020400788c */ /* 0x000fd2000bf05270 */
[----:B------:R-:W-:Y:S05]  /*2090*/  BRA.U UP0, `(.L_x_35) ;  /* 0x0000000100047547 */ /* 0x000fea000b800000 */
[----:B------:R-:W-:Y:S05]  /*20a0*/  BPT.TRAP 0x1 ;  /* 0x000000040000795c */ /* 0x000fea0000300000 */
.L_x_35:
[----:B------:R-:W-:Y:S04]  /*20b0*/  BSSY.RECONVERGENT B0, `(.L_x_36) ;  /* 0x0000003000007945 */ /* 0x000fe80003800200 */
[----:B------:R-:W-:Y:S05]  /*20c0*/  @!P2 BRA `(.L_x_37) ;  /* 0x000000000004a947 */ /* 0x000fea0003800000 */
[----:B------:R-:W-:Y:S05]  /*20d0*/  BPT.TRAP 0x1 ;  /* 0x000000040000795c */ /* 0x000fea0000300000 */
.L_x_37:
[----:B------:R-:W-:Y:S05]  /*20e0*/  BSYNC.RECONVERGENT B0 ;  /* 0x0000000000007941 */ /* 0x000fea0003800200 */
.L_x_36:
[----:B------:R-:W-:Y:S01]  /*20f0*/  UIADD3 UR4, UPT, UPT, UR6, 0x1, URZ ;  /* 0x0000000106047890 */ /* 0x000fe2000fffe0ff */
[----:B------:R-:W-:Y:S01]  /*2100*/  BSSY.RECONVERGENT B0, `(.L_x_38) ;  /* 0x000002a000007945 */ /* 0x000fe20003800200 */
[----:B--2-4-:R-:W-:Y:S02]  /*2110*/  ELECT P0, URZ, PT ;  /* 0x0000000000ff782f */ /* 0x014fe40003800000 */
[----:B------:R-:W-:-:S04]  /*2120*/  UISETP.NE.AND UP0, UPT, UR4, 0x5, UPT ;  /* 0x000000050400788c */ /* 0x000fc8000bf05270 */
[----:B------:R-:W-:Y:S02]  /*2130*/  USEL UR5, URZ, 0x1, UP0 ;  /* 0x00000001ff057887 */ /* 0x000fe40008000000 */
[----:B------:R-:W-:-:S04]  /*2140*/  USEL UR15, UR4, URZ, UP0 ;  /* 0x000000ff040f7287 */ /* 0x000fc80008000000 */
[----:B------:R-:W-:Y:S01]  /*2150*/  ULEA UR4, UR15, UR14, 0x3 ;  /* 0x0000000e0f047291 */ /* 0x000fe2000f8e18ff */
[----:B------:R-:W-:-:S04]  /*2160*/  LOP3.LUT R12, R12, UR5, RZ, 0x3c, !PT ;  /* 0x000000050c0c7c12 */ /* 0x000fc8000f8e3cff */
[----:B-1----:R-:W-:-:S04]  /*2170*/  SHF.L.U32 R0, R12, 0x1f, RZ ;  /* 0x0000001f0c007819 */ /* 0x002fc800000006ff */
[----:B------:R1:W2:Y:S01]  /*2180*/  SYNCS.PHASECHK.TRANS64.TRYWAIT P1, [UR4+0x28], R0 ;  /* 0x00002800ff0075a7 */ /* 0x0002a20008021104 */
[----:B------:R-:W-:Y:S05]  /*2190*/  @!P0 BRA `(.L_x_39) ;  /* 0x0000000000808947 */ /* 0x000fea0003800000 */
[----:B------:R-:W-:Y:S02]  /*21a0*/  ULEA UR24, UR6, UR30, 0xe ;  /* 0x0000001e06187291 */ /* 0x000fe4000f8e70ff */
[----:B------:R-:W-:Y:S02]  /*21b0*/  UIADD3 UR4, UP1, UPT, UR40, 0x80, URZ ;  /* 0x0000008028047890 */ /* 0x000fe4000ff3e0ff */
[----:B------:R-:W-:Y:S02]  /*21c0*/  ULEA UR24, UR24, UR14, 0x1 ;  /* 0x0000000e18187291 */ /* 0x000fe4000f8e08ff */
[----:B------:R-:W-:Y:S02]  /*21d0*/  USHF.L.U32 UR34, UR13, 0x7, URZ ;  /* 0x000000070d227899 */ /* 0x000fe400080006ff */
[----:B------:R-:W-:Y:S02]  /*21e0*/  ULEA UR8, UR6, UR14, 0xd ;  /* 0x0000000e06087291 */ /* 0x000fe4000f8e68ff */
[----:B------:R-:W-:-:S02]  /*21f0*/  UIADD3 UR22, UP0, UPT, UR40, 0x180, URZ ;  /* 0x0000018028167890 */ /* 0x000fc4000ff1e0ff */
[----:B------:R-:W-:Y:S02]  /*2200*/  ULOP3.LUT UR33, UR7, 0xfefffff8, URZ, 0xc0, !UPT ;  /* 0xfefffff807217892 */ /* 0x000fe4000f8ec0ff */
[----:B------:R-:W-:Y:S02]  /*2210*/  UIADD3.X UR5, UPT, UPT, URZ, UR41, URZ, UP1, !UPT ;  /* 0x00000029ff057290 */ /* 0x000fe40008ffe4ff */
[----:B------:R-:W-:Y:S02]  /*2220*/  UIADD3 UR32, UPT, UPT, UR24, 0x6400, URZ ;  /* 0x0000640018207890 */ /* 0x000fe4000fffe0ff */
[----:B------:R-:W-:Y:S02]  /*2230*/  UPRMT UR10, URZ, 0x5410, UR29 ;  /* 0x00005410ff0a7896 */ /* 0x000fe4000800001d */
[----:B------:R-:W-:Y:S02]  /*2240*/  UIADD3 UR26, UPT, UPT, UR34, 0x40, URZ ;  /* 0x00000040221a7890 */ /* 0x000fe4000fffe0ff */
[----:B------:R-:W-:-:S02]  /*2250*/  UIADD3 UR24, UPT, UPT, UR24, 0xa400, URZ ;  /* 0x0000a40018187890 */ /* 0x000fc4000fffe0ff */
        /* <DEDUP_REMOVED lines=13> */
[----:B------:R-:W-:Y:S01]  /*2330*/  UMOV UR12, UR36 ;  /* 0x00000024000c7c82 */ /* 0x000fe20008000000 */
[----:B------:R-:W-:Y:S01]  /*2340*/  UMOV UR9, UR33 ;  /* 0x0000002100097c82 */ /* 0x000fe20008000000 */
[----:B------:R4:W-:Y:S01]  /*2350*/  UTMALDG.3D.MULTICAST.2CTA [UR24], [UR4], UR10, desc[UR38] ;  /* 0x00002618040073b4 */ /* 0x0009e2000821180a */
[----:B------:R1:W-:Y:S01]  /*2360*/  UTMALDG.3D.2CTA [UR16], [UR22], desc[UR38] ;  /* 0x00002610160075b4 */ /* 0x0003e20008211000 */
[----:B----4-:R-:W-:-:S02]  /*2370*/  UMOV UR10, UR26 ;  /* 0x0000001a000a7c82 */ /* 0x010fc40008000000 */
[----:B------:R1:W-:Y:S02]  /*2380*/  UTMALDG.3D.2CTA [UR8], [UR22], desc[UR38] ;  /* 0x00002608160075b4 */ /* 0x0003e40008211000 */
[----:B-1----:R-:W-:Y:S01]  /*2390*/  NOP ;  /* 0x0000000000007918 */ /* 0x002fe20000000000 */
.L_x_39:
[----:B------:R-:W-:Y:S05]  /*23a0*/  BSYNC.RECONVERGENT B0 ;  /* 0x0000000000007941 */ /* 0x000fea0003800200 */
.L_x_38:
[----:B------:R-:W-:Y:S01]  /*23b0*/  UIADD3 UR13, UPT, UPT, UR13, 0x1, URZ ;  /* 0x000000010d0d7890 */ /* 0x000fe2000fffe0ff */
[----:B------:R-:W-:-:S03]  /*23c0*/  UMOV UR6, UR15 ;  /* 0x0000000f00067c82 */ /* 0x000fc60008000000 */
[----:B------:R-:W-:-:S09]  /*23d0*/  UISETP.NE.AND UP0, UPT, UR13, UR21, UPT ;  /* 0x000000150d00728c */ /* 0x000fd2000bf05270 */
[----:B------:R-:W-:Y:S05]  /*23e0*/  BRA.U UP0, `(.L_x_40) ;  /* 0xfffffffd00047547 */ /* 0x000fea000b83ffff */
.L_x_32:
[C---:B------:R-:W-:Y:S01]  /*23f0*/  LEA R3, R11.reuse, UR14, 0x3 ;  /* 0x0000000e0b037c11 */ /* 0x040fe2000f8e18ff */
[----:B------:R-:W-:Y:S01]  /*2400*/  NOP ;  /* 0x0000000000007918 */ /* 0x000fe20000000000 */
[----:B-1----:R-:W-:Y:S02]  /*2410*/  SHF.L.U32 R0, R10, 0x1f, RZ ;  /* 0x0000001f0a007819 */ /* 0x002fe400000006ff */
[----:B------:R-:W-:Y:S02]  /*2420*/  LEA R5, R11, UR14, 0x4 ;  /* 0x0000000e0b057c11 */ /* 0x000fe4000f8e20ff */
[----:B--2-4-:R-:W1:Y:S02]  /*2430*/  SYNCS.PHASECHK.TRANS64.TRYWAIT P0, [R3+URZ+0x90], R0 ;  /* 0x00009000030075a7 */ /* 0x014e6400080011ff */
[----:B-1----:R-:W-:Y:S05]  /*2440*/  @!P0 BRA `(.L_x_41) ;  /* 0x0000006000dc8947 */ /* 0x002fea0003800000 */
.L_x_139:
[----:B------:R-:W2:Y:S01]  /*2450*/  LDS.128 R4, [R5+0x120] ;  /* 0x0001200005047984 */ /* 0x000ea20000000c00 */
[----:B------:R-:W-:Y:S01]  /*2460*/  UISETP.GE.AND UP0, UPT, UR42, 0x1, UPT ;  /* 0x000000012a00788c */ /* 0x000fe2000bf06270 */
[----:B------:R-:W-:Y:S01]  /*2470*/  @!PT LDS RZ, [RZ] ;  /* 0x00000000fffff984 */ /* 0x000fe20000000800 */
[----:B------:R-:W-:Y:S01]  /*2480*/  @!PT LDS RZ, [RZ] ;  /* 0x00000000fffff984 */ /* 0x000fe20000000800 */
[----:B------:R-:W-:Y:S01]  /*2490*/  @!PT LDS RZ, [RZ] ;  /* 0x00000000fffff984 */ /* 0x000fe20000000800 */
[----:B------:R-:W-:Y:S01]  /*24a0*/  @!PT LDS RZ, [RZ] ;  /* 0x00000000fffff984 */ /* 0x000fe20000000800 */
[----:B------:R4:W-:Y:S06]  /*24b0*/  MEMBAR.ALL.CTA ;  /* 0x0000000000007992 */ /* 0x0009ec0000008000 */
[----:B----4-:R-:W4:Y:S01]  /*24c0*/  FENCE.VIEW.ASYNC.S ;  /* 0x00000000000073c6 */ /* 0x010f220000000000 */
[----:B--2---:R-:W-:-:S13]  /*24d0*/  LOP3.LUT P0, RZ, R6, 0x1, RZ, 0xc0, !PT ;  /* 0x0000000106ff7812 */ /* 0x004fda000780c0ff */
[----:B----4-:R-:W-:Y:S01]  /*24e0*/  VOTEU.ANY UP1, P0 ;  /* 0x0000000000ff7886 */ /* 0x010fe20000020100 */
[----:B------:R-:W-:-:S13]  /*24f0*/  PLOP3.LUT P0, PT, PT, PT, UP1, 0x80, 0x8 ;  /* 0x000000000008781c */ /* 0x000fda0003f0f018 */
[----:B-1----:R-:W-:Y:S02]  /*2500*/  @P0 LOP3.LUT R0, R5, 0xffff, RZ, 0xc0, !PT ;  /* 0x0000ffff05000812 */ /* 0x002fe400078ec0ff */
[----:B---3--:R-:W-:Y:S02]  /*2510*/  @P0 MOV R2, R4 ;  /* 0x0000000400020202 */ /* 0x008fe40000000f00 */
[----:B------:R-:W-:Y:S01]  /*2520*/  @P0 R2UR UR5, R0 ;  /* 0x00000000000502ca */ /* 0x000fe200000e0000 */
[----:B------:R-:W-:Y:S01]  /*2530*/  VIADD R0, R3, 0xa0 ;  /* 0x000000a003007836 */ /* 0x000fe20000000000 */
[----:B------:R-:W-:Y:S02]  /*2540*/  @P0 SHF.R.U32.HI R4, RZ, 0x10, R5 ;  /* 0x00000010ff040819 */ /* 0x000fe40000011605 */
[----:B------:R-:W-:Y:S02]  /*2550*/  @P0 R2UR UR6, R2 ;  /* 0x00000000020602ca */ /* 0x000fe400000e0000 */
[----:B------:R-:W-:-:S02]  /*2560*/  PRMT R0, RZ, 0x654, R0 ;  /* 0x00000654ff007816 */ /* 0x000fc40000000000 */
[----:B------:R-:W-:Y:S02]  /*2570*/  @P0 R2UR UR4, R4 ;  /* 0x00000000040402ca */ /* 0x000fe400000e0000 */
[----:B------:R1:W-:Y:S03]  /*2580*/  SYNCS.ARRIVE.TRANS64.RED.A1T0 RZ, [R0+URZ], RZ ;  /* 0x000000ff00ff79a7 */ /* 0x0003e600081004ff */
[----:B------:R-:W-:-:S04]  /*2590*/  @UP1 UMOV UR43, UR5 ;  /* 0x00000005002b1c82 */ /* 0x000fc80008000000 */
[----:B------:R-:W-:-:S04]  /*25a0*/  @UP1 UMOV UR44, UR6 ;  /* 0x00000006002c1c82 */ /* 0x000fc80008000000 */
[----:B------:R-:W-:Y:S01]  /*25b0*/  @UP1 UMOV UR36, UR4 ;  /* 0x0000000400241c82 */ /* 0x000fe20008000000 */
[----:B------:R-:W-:Y:S05]  /*25c0*/  BRA.U !UP0, `(.L_x_42) ;  /* 0x0000000108d47547 */ /* 0x000fea000b800000 */
[----:B------:R-:W2:Y:S01]  /*25d0*/  LDCU.128 UR16, c[0x0][0xb10] ;  /* 0x00016200ff1077ac */ /* 0x000ea20008000c00 */
[----:B------:R-:W3:Y:S01]  /*25e0*/  LDCU UR23, c[0x0][0xb20] ;  /* 0x00016400ff1777ac */ /* 0x000ee20008000800 */
[----:B------:R-:W4:Y:S01]  /*25f0*/  LDCU UR22, c[0x0][0xb0c] ;  /* 0x00016180ff1677ac */ /* 0x000f220008000800 */
[----:B------:R-:W1:Y:S01]  /*2600*/  LDCU.64 UR8, c[0x0][0xb28] ;  /* 0x00016500ff0877ac */ /* 0x000e620008000a00 */
[----:B------:R-:W-:Y:S02]  /*2610*/  UISETP.NE.AND UP3, UPT, UR42, 0x1, UPT ;  /* 0x000000012a00788c */ /* 0x000fe4000bf65270 */
[----:B--2---:R-:W-:Y:S02]  /*2620*/  UIMAD.WIDE.U32 UR6, UR45, UR19, URZ ;  /* 0x000000132d0672a5 */ /* 0x004fe4000f8e00ff */
[----:B------:R-:W-:Y:S02]  /*2630*/  UIMAD.WIDE.U32 UR4, UR46, UR16, URZ ;  /* 0x000000102e0472a5 */ /* 0x000fe4000f8e00ff */
[----:B------:R-:W-:-:S02]  /*2640*/  UISETP.NE.AND UP0, UPT, UR18, 0x1, UPT ;  /* 0x000000011200788c */ /* 0x000fc4000bf05270 */
[----:B------:R-:W-:Y:S01]  /*2650*/  UIMAD.WIDE.U32 UR20, UR43, UR19, URZ ;  /* 0x000000132b1472a5 */ /* 0x000fe2000f8e00ff */
[----:B------:R-:W-:Y:S02]  /*2660*/  UMOV UR6, UR7 ;  /* 0x0000000700067c82 */ /* 0x000fe40008000000 */
[----:B------:R-:W-:Y:S01]  /*2670*/  UMOV UR4, UR5 ;  /* 0x0000000500047c82 */ /* 0x000fe20008000000 */
[----:B---3--:R-:W-:Y:S02]  /*2680*/  USHF.R.U32.HI UR6, URZ, UR23, UR6 ;  /* 0x00000017ff067299 */ /* 0x008fe40008011606 */
[----:B----4-:R-:W-:Y:S02]  /*2690*/  UISETP.NE.AND UP2, UPT, UR22, 0x1, UPT ;  /* 0x000000011600788c */ /* 0x010fe4000bf45270 */
[----:B------:R-:W-:Y:S02]  /*26a0*/  USHF.R.U32.HI UR4, URZ, UR17, UR4 ;  /* 0x00000011ff047299 */ /* 0x000fe40008011604 */
[----:B------:R-:W-:-:S02]  /*26b0*/  USEL UR5, UR45, UR6, !UP0 ;  /* 0x000000062d057287 */ /* 0x000fc4000c000000 */
[----:B------:R-:W-:Y:S02]  /*26c0*/  USEL UR6, UR46, UR4, !UP2 ;  /* 0x000000042e067287 */ /* 0x000fe4000d000000 */
[----:B-1----:R-:W-:Y:S01]  /*26d0*/  UIMAD.WIDE.U32 UR10, UR5, UR8, URZ ;  /* 0x00000008050a72a5 */ /* 0x002fe2000f8e00ff */
[----:B------:R-:W-:Y:S01]  /*26e0*/  UMOV UR4, UR21 ;  /* 0x0000001500047c82 */ /* 0x000fe20008000000 */
[----:B------:R-:W-:Y:S02]  /*26f0*/  UIMAD.WIDE.U32 UR12, UR44, UR16, URZ ;  /* 0x000000102c0c72a5 */ /* 0x000fe4000f8e00ff */
[----:B------:R-:W-:-:S03]  /*2700*/  UIMAD.WIDE.U32 UR20, UR6, UR8, URZ ;  /* 0x00000008061472a5 */ /* 0x000fc6000f8e00ff */
[----:B------:R-:W-:Y:S01]  /*2710*/  UMOV UR10, UR11 ;  /* 0x0000000b000a7c82 */ /* 0x000fe20008000000 */
[----:B------:R-:W-:Y:S02]  /*2720*/  USHF.R.U32.HI UR4, URZ, UR23, UR4 ;  /* 0x00000017ff047299 */ /* 0x000fe40008011604 */
[----:B------:R-:W-:Y:S01]  /*2730*/  @UP3 USHF.R.U32.HI UR5, URZ, UR9, UR10 ;  /* 0x00000009ff053299 */ /* 0x000fe2000801160a */
[----:B------:R-:W-:Y:S01]  /*2740*/  UMOV UR12, UR13 ;  /* 0x0000000d000c7c82 */ /* 0x000fe20008000000 */
[----:B------:R-:W-:Y:S01]  /*2750*/  UMOV UR20, UR21 ;  /* 0x0000001500147c82 */ /* 0x000fe20008000000 */
[----:B------:R-:W-:Y:S02]  /*2760*/  USHF.R.U32.HI UR17, URZ, UR17, UR12 ;  /* 0x00000011ff117299 */ /* 0x000fe4000801160c */
[----:B------:R-:W-:Y:S02]  /*2770*/  USEL UR4, UR43, UR4, !UP0 ;  /* 0x000000042b047287 */ /* 0x000fe4000c000000 */
[----:B------:R-:W-:-:S02]  /*2780*/  @UP3 USHF.R.U32.HI UR6, URZ, UR9, UR20 ;  /* 0x00000009ff063299 */ /* 0x000fc40008011614 */
[----:B------:R-:W-:Y:S02]  /*2790*/  UIMAD UR7, UR42, UR5, URZ ;  /* 0x000000052a0772a4 */ /* 0x000fe4000f8e02ff */
[----:B------:R-:W-:Y:S02]  /*27a0*/  USEL UR5, UR44, UR17, !UP2 ;  /* 0x000000112c057287 */ /* 0x000fe4000d000000 */
[----:B------:R-:W-:Y:S02]  /*27b0*/  UIMAD UR10, UR42, UR6, URZ ;  /* 0x000000062a0a72a4 */ /* 0x000fe4000f8e02ff */
[----:B------:R-:W-:Y:S02]  /*27c0*/  UISETP.GE.AND UP0, UPT, UR4, UR7, UPT ;  /* 0x000000070400728c */ /* 0x000fe4000bf06270 */
[----:B------:R-:W-:Y:S02]  /*27d0*/  UIMAD.WIDE.U32 UR12, UR4, UR8, URZ ;  /* 0x00000008040c72a5 */ /* 0x000fe4000f8e00ff */
[----:B------:R-:W-:-:S02]  /*27e0*/  UISETP.GE.OR UP0, UPT, UR5, UR10, UP0 ;  /* 0x0000000a0500728c */ /* 0x000fc40008706670 */
        /* <DEDUP_REMOVED lines=19> */
.L_x_42:
[----:B------:R-:W2:Y:S02]  /*2920*/  LDCU UR4, c[0x0][0xb30] ;  /* 0x00016600ff0477ac */ /* 0x000ea40008000800 */
[----:B--2---:R-:W-:-:S09]  /*2930*/  UISETP.NE.AND UP0, UPT, UR4, 0x1, UPT ;  /* 0x000000010400788c */ /* 0x004fd2000bf05270 */
[----:B------:R-:W-:Y:S05]  /*2940*/  BRA.U UP0, `(.L_x_43) ;  /* 0x0000000100447547 */ /* 0x000fea000b800000 */
[----:B------:R-:W2:Y:S01]  /*2950*/  LDCU.128 UR8, c[0x0][0xb10] ;  /* 0x00016200ff0877ac */ /* 0x000ea20008000c00 */
[----:B------:R-:W3:Y:S01]  /*2960*/  LDCU UR12, c[0x0][0xb0c] ;  /* 0x00016180ff0c77ac */ /* 0x000ee20008000800 */
[----:B------:R-:W4:Y:S01]  /*2970*/  LDCU UR13, c[0x0][0xb20] ;  /* 0x00016400ff0d77ac */ /* 0x000f220008000800 */
[----:B--2---:R-:W-:Y:S02]  /*2980*/  UIMAD.WIDE.U32 UR6, UR44, UR8, URZ ;  /* 0x000000082c0672a5 */ /* 0x004fe4000f8e00ff */
[----:B------:R-:W-:Y:S02]  /*2990*/  UIMAD.WIDE.U32 UR4, UR43, UR11, URZ ;  /* 0x0000000b2b0472a5 */ /* 0x000fe4000f8e00ff */
[----:B---3--:R-:W-:Y:S02]  /*29a0*/  UISETP.NE.AND UP2, UPT, UR12, 0x1, UPT ;  /* 0x000000010c00788c */ /* 0x008fe4000bf45270 */
[----:B------:R-:W-:Y:S01]  /*29b0*/  UISETP.NE.AND UP0, UPT, UR10, 0x1, UPT ;  /* 0x000000010a00788c */ /* 0x000fe2000bf05270 */
[----:B------:R-:W-:-:S02]  /*29c0*/  UMOV UR6, UR7 ;  /* 0x0000000700067c82 */ /* 0x000fc40008000000 */
[----:B------:R-:W-:Y:S01]  /*29d0*/  UMOV UR4, UR5 ;  /* 0x0000000500047c82 */ /* 0x000fe20008000000 */
[----:B------:R-:W-:Y:S02]  /*29e0*/  USHF.R.U32.HI UR9, URZ, UR9, UR6 ;  /* 0x00000009ff097299 */ /* 0x000fe40008011606 */
[----:B----4-:R-:W-:Y:S02]  /*29f0*/  USHF.R.U32.HI UR4, URZ, UR13, UR4 ;  /* 0x0000000dff047299 */ /* 0x010fe40008011604 */
[----:B------:R-:W-:Y:S02]  /*2a00*/  USEL UR5, UR44, UR9, !UP2 ;  /* 0x000000092c057287 */ /* 0x000fe4000d000000 */
[----:B------:R-:W-:-:S04]  /*2a10*/  USEL UR4, UR43, UR4, !UP0 ;  /* 0x000000042b047287 */ /* 0x000fc8000c000000 */
[----:B------:R-:W-:Y:S02]  /*2a20*/  UIADD3 UR6, UPT, UPT, UR5, -UR4, URZ ;  /* 0x8000000405067290 */ /* 0x000fe4000fffe0ff */
[----:B------:R-:W-:Y:S02]  /*2a30*/  UIADD3 UR4, UPT, UPT, -UR5, UR4, URZ ;  /* 0x0000000405047290 */ /* 0x000fe4000fffe1ff */
[----:B------:R-:W-:Y:S02]  /*2a40*/  UIMAD UR43, UR6, UR10, UR43 ;  /* 0x0000000a062b72a4 */ /* 0x000fe4000f8e022b */
[----:B------:R-:W-:-:S12]  /*2a50*/  UIMAD UR44, UR4, UR12, UR44 ;  /* 0x0000000c042c72a4 */ /* 0x000fd8000f8e022c */
.L_x_43:
[----:B------:R-:W-:Y:S01]  /*2a60*/  VIADD R11, R11, 0x1 ;  /* 0x000000010b0b7836 */ /* 0x000fe20000000000 */
[----:B------:R-:W-:Y:S02]  /*2a70*/  R2UR UR5, R87 ;  /* 0x00000000570572ca */ /* 0x000fe400000e0000 */
[----:B------:R-:W-:Y:S02]  /*2a80*/  R2UR UR4, R86 ;  /* 0x00000000560472ca */ /* 0x000fe400000e0000 */
[C---:B------:R-:W-:Y:S02]  /*2a90*/  ISETP.NE.AND P0, PT, R11.reuse, 0x2, PT ;  /* 0x000000020b00780c */ /* 0x040fe40003f05270 */
[----:B------:R-:W-:Y:S02]  /*2aa0*/  PLOP3.LUT P1, PT, PT, PT, PT, 0x80, 0x8 ;  /* 0x000000000008781c */ /* 0x000fe40003f2f070 */
[----:B------:R-:W-:Y:S02]  /*2ab0*/  SEL R3, RZ, 0x1, P0 ;  /* 0x00000001ff037807 */ /* 0x000fe40000000000 */
[----:B------:R-:W-:-:S02]  /*2ac0*/  SEL R11, R11, RZ, P0 ;  /* 0x000000ff0b0b7207 */ /* 0x000fc40000000000 */
[----:B------:R-:W-:Y:S01]  /*2ad0*/  LOP3.LUT R10, R10, R3, RZ, 0x3c, !PT ;  /* 0x000000030a0a7212 */ /* 0x000fe200078e3cff */
[----:B------:R-:W-:Y:S02]  /*2ae0*/  UIADD3 UR25, UPT, UPT, UR44, UR5, URZ ;  /* 0x000000052c197290 */ /* 0x000fe4000fffe0ff */
[----:B------:R-:W-:Y:S01]  /*2af0*/  UIADD3 UR26, UPT, UPT, UR43, UR4, URZ ;  /* 0x000000042b1a7290 */ /* 0x000fe2000fffe0ff */
[----:B------:R-:W-:Y:S11]  /*2b00*/  BRA.U UP1, `(.L_x_44) ;  /* 0xffffffed01b07547 */ /* 0x000ff6000b83ffff */
[----:B------:R-:W-:Y:S01]  /*2b10*/  UIADD3 UR14, UPT, UPT, UR14, 0x28, URZ ;  /* 0x000000280e0e7890 */ /* 0x000fe2000fffe0ff */
[----:B------:R-:W-:-:S03]  /*2b20*/  SHF.L.U32 R3, R12, 0x1f, RZ ;  /* 0x0000001f0c037819 */ /* 0x000fc600000006ff */
[----:B------:R-:W-:-:S09]  /*2b30*/  ULEA UR4, UR15, UR14, 0x3 ;  /* 0x0000000e0f047291 */ /* 0x000fd2000f8e18ff */
[----:B------:R-:W2:Y:S02]  /*2b40*/  SYNCS.PHASECHK.TRANS64.TRYWAIT P0, [UR4], R3 ;  /* 0x00000003ff0075a7 */ /* 0x000ea40008001104 */
[----:B--2---:R-:W-:Y:S05]  /*2b50*/  @!P0 BRA `(.L_x_45) ;  /* 0x0000005c002c8947 */ /* 0x004fea0003800000 */
.L_x_141:
[----:B------:R-:W-:-:S04]  /*2b60*/  UIADD3 UR4, UPT, UPT, UR15, 0x1, URZ ;  /* 0x000000010f047890 */ /* 0x000fc8000fffe0ff */
[----:B------:R-:W-:-:S04]  /*2b70*/  UISETP.NE.AND UP0, UPT, UR4, 0x5, UPT ;  /* 0x000000050400788c */ /* 0x000fc8000bf05270 */
[----:B------:R-:W-:Y:S02]  /*2b80*/  USEL UR6, URZ, 0x1, UP0 ;  /* 0x00000001ff067887 */ /* 0x000fe40008000000 */
[----:B------:R-:W-:-:S04]  /*2b90*/  USEL UR4, UR4, URZ, UP0 ;  /* 0x000000ff04047287 */ /* 0x000fc80008000000 */
[----:B------:R-:W-:Y:S01]  /*2ba0*/  ULEA UR5, UR4, UR14, 0x3 ;  /* 0x0000000e04057291 */ /* 0x000fe2000f8e18ff */
[----:B------:R-:W-:-:S04]  /*2bb0*/  LOP3.LUT R2, R12, UR6, RZ, 0x3c, !PT ;  /* 0x000000060c027c12 */ /* 0x000fc8000f8e3cff */
[----:B-1----:R-:W-:-:S04]  /*2bc0*/  SHF.L.U32 R3, R2, 0x1f, RZ ;  /* 0x0000001f02037819 */ /* 0x002fc800000006ff */
[----:B------:R-:W1:Y:S02]  /*2bd0*/  SYNCS.PHASECHK.TRANS64.TRYWAIT P0, [UR5], R3 ;  /* 0x00000003ff0075a7 */ /* 0x000e640008001105 */
[----:B-1----:R-:W-:Y:S05]  /*2be0*/  @!P0 BRA `(.L_x_46) ;  /* 0x0000005c00208947 */ /* 0x002fea0003800000 */
.L_x_143:
        /* <DEDUP_REMOVED lines=9> */
.L_x_145:
        /* <DEDUP_REMOVED lines=9> */
.L_x_147:
[----:B------:R-:W-:-:S04]  /*2d10*/  UIADD3 UR4, UPT, UPT, UR4, 0x1, URZ ;  /* 0x0000000104047890 */ /* 0x000fc8000fffe0ff */
[----:B------:R-:W-:-:S04]  /*2d20*/  UISETP.NE.AND UP0, UPT, UR4, 0x5, UPT ;  /* 0x000000050400788c */ /* 0x000fc8000bf05270 */
[----:B------:R-:W-:Y:S02]  /*2d30*/  USEL UR5, URZ, 0x1, UP0 ;  /* 0x00000001ff057887 */ /* 0x000fe40008000000 */
[----:B------:R-:W-:-:S04]  /*2d40*/  USEL UR4, UR4, URZ, UP0 ;  /* 0x000000ff04047287 */ /* 0x000fc80008000000 */
[----:B------:R-:W-:Y:S01]  /*2d50*/  ULEA UR4, UR4, UR14, 0x3 ;  /* 0x0000000e04047291 */ /* 0x000fe2000f8e18ff */
[----:B-1----:R-:W-:-:S04]  /*2d60*/  LOP3.LUT R3, R2, UR5, RZ, 0x3c, !PT ;  /* 0x0000000502037c12 */ /* 0x002fc8000f8e3cff */
[----:B------:R-:W-:Y:S01]  /*2d70*/  SHF.L.U32 R3, R3, 0x1f, RZ ;  /* 0x0000001f03037819 */ /* 0x000fe200000006ff */
[----:B------:R-:W-:-:S07]  /*2d80*/  IMAD.U32 R0, RZ, RZ, UR4 ;  /* 0x00000004ff007e24 */ /* 0x000fce000f8e00ff */
.L_x_49:
[----:B-1----:R1:W2:Y:S02]  /*2d90*/  SYNCS.PHASECHK.TRANS64.TRYWAIT P0, [R0+URZ], R3 ;  /* 0x00000003000075a7 */ /* 0x0022a400080011ff */
[----:B--2---:R-:W-:Y:S05]  /*2da0*/  @!P0 NANOSLEEP.SYNCS 0x989680 ;  /* 0x009896800000895d */ /* 0x004fea0003900000 */
[----:B------:R-:W2:Y:S02]  /*2db0*/  @!P0 SYNCS.PHASECHK.TRANS64 P0, [R0+URZ], R3 ;  /* 0x00000003000085a7 */ /* 0x000ea400080010ff */
[----:B--2---:R-:W-:Y:S05]  /*2dc0*/  @P0 EXIT ;  /* 0x000000000000094d */ /* 0x004fea0003800000 */
[----:B------:R-:W-:Y:S05]  /*2dd0*/  BRA `(.L_x_49) ;  /* 0xfffffffc00ec7947 */ /* 0x000fea000383ffff */
.L_x_22:
[----:B------:R-:W-:-:S04]  /*2de0*/  UISETP.NE.AND UP0, UPT, UR55, URZ, UPT ;  /* 0x000000ff3700728c */ /* 0x000fc8000bf05270 */
[----:B------:R-:W-:-:S09]  /*2df0*/  UISETP.NE.OR UP0, UPT, UR18, 0x1, UP0 ;  /* 0x000000011200788c */ /* 0x000fd20008705670 */
[----:B------:R-:W-:Y:S05]  /*2e00*/  BRA.U UP0, `(.L_x_50) ;  /* 0x0000000500487547 */ /* 0x000fea000b800000 */
[----:B------:R-:W-:Y:S01]  /*2e10*/  ISETP.GE.U32.AND P2, PT, R3, 0x4, PT ;  /* 0x000000040300780c */ /* 0x000fe20003f46070 */
[----:B------:R-:W-:Y:S01]  /*2e20*/  IMAD.MOV.U32 R12, RZ, RZ, 0x1 ;  /* 0x00000001ff0c7424 */ /* 0x000fe200078e00ff */
[----:B------:R-:W-:Y:S02]  /*2e30*/  CS2R R10, SRZ ;  /* 0x00000000000a7805 */ /* 0x000fe4000001ff00 */
[----:B------:R-:W-:Y:S01]  /*2e40*/  CS2R R8, SRZ ;  /* 0x0000000000087805 */ /* 0x000fe2000001ff00 */
[----:B------:R-:W-:Y:S01]  /*2e50*/  UMOV UR6, 0x400 ;  /* 0x0000040000067882 */ /* 0x000fe20000000000 */
[----:B------:R-:W-:Y:S01]  /*2e60*/  UMOV UR5, URZ ;  /* 0x000000ff00057c82 */ /* 0x000fe20008000000 */
[----:B------:R-:W-:-:S12]  /*2e70*/  ULEA UR6, UR55, UR6, 0x18 ;  /* 0x0000000637067291 */ /* 0x000fd8000f8ec0ff */
.L_x_54:
[----:B------:R-:W-:Y:S02]  /*2e80*/  LEA R0, R8, UR6, 0x3 ;  /* 0x0000000608007c11 */ /* 0x000fe4000f8e18ff */
[----:B------:R-:W-:-:S03]  /*2e90*/  SHF.L.U32 R5, R9, 0x1f, RZ ;  /* 0x0000001f09057819 */ /* 0x000fc600000006ff */
[----:B------:R-:W-:Y:S01]  /*2ea0*/  VIADD R4, R0, 0x100 ;  /* 0x0000010000047836 */ /* 0x000fe20000000000 */
[----:B------:R-:W1:Y:S02]  /*2eb0*/  SYNCS.PHASECHK.TRANS64.TRYWAIT P0, [R0+URZ+0xf0], R5 ;  /* 0x0000f005000075a7 */ /* 0x000e6400080011ff */
[----:B-1----:R-:W-:Y:S05]  /*2ec0*/  @!P0 BRA `(.L_x_51) ;  /* 0x0000005800b08947 */ /* 0x002fea0003800000 */
.L_x_148:
[----:B------:R-:W-:Y:S01]  /*2ed0*/  ULEA UR4, UR5, UR6, 0x3 ;  /* 0x0000000605047291 */ /* 0x000fe2000f8e18ff */
[----:B------:R-:W-:Y:S01]  /*2ee0*/  PRMT R4, RZ, 0x654, R4 ;  /* 0x00000654ff047816 */ /* 0x000fe20000000004 */
[----:B-1----:R-:W-:Y:S01]  /*2ef0*/  @!P2 IMAD.MOV.U32 R5, RZ, RZ, 0x10 ;  /* 0x00000010ff05a424 */ /* 0x002fe200078e00ff */
[----:B------:R-:W-:Y:S01]  /*2f00*/  SHF.L.U32 R7, R12, 0x1f, RZ ;  /* 0x0000001f0c077819 */ /* 0x000fe200000006ff */
[----:B------:R-:W-:Y:S01]  /*2f10*/  UIADD3 UR7, UPT, UPT, UR4, 0x90, URZ ;  /* 0x0000009004077890 */ /* 0x000fe2000fffe0ff */
[----:B------:R1:W-:Y:S05]  /*2f20*/  SYNCS.ARRIVE.TRANS64.RED.A1T0 RZ, [R4+URZ], RZ ;  /* 0x000000ff04ff79a7 */ /* 0x0003ea00081004ff */
[----:B------:R-:W-:Y:S01]  /*2f30*/  IMAD.U32 R0, RZ, RZ, UR7 ;  /* 0x00000007ff007e24 */ /* 0x000fe2000f8e00ff */
[----:B------:R-:W2:Y:S04]  /*2f40*/  SYNCS.PHASECHK.TRANS64.TRYWAIT P0, [UR4+0xa0], R7 ;  /* 0x0000a007ff0075a7 */ /* 0x000ea80008001104 */
[----:B------:R-:W-:Y:S01]  /*2f50*/  PRMT R13, R3, 0x654, R0 ;  /* 0x00000654030d7816 */ /* 0x000fe20000000000 */
[----:B-12---:R-:W-:Y:S06]  /*2f60*/  @!P0 BRA `(.L_x_52) ;  /* 0x00000058009c8947 */ /* 0x006fec0003800000 */
.L_x_150:
[----:B------:R-:W-:Y:S01]  /*2f70*/  ULEA UR8, UR5, UR6, 0x4 ;  /* 0x0000000605087291 */ /* 0x000fe2000f8e20ff */
[----:B------:R-:W-:Y:S01]  /*2f80*/  SEL R2, R13, R2, !P2 ;  /* 0x000000020d027207 */ /* 0x000fe20005000000 */
[----:B------:R-:W-:Y:S01]  /*2f90*/  UIADD3 UR9, UPT, UPT, UR4, 0x90, URZ ;  /* 0x0000009004097890 */ /* 0x000fe2000fffe0ff */
[----:B-1----:R-:W-:Y:S01]  /*2fa0*/  LEA R0, R11, UR6, 0x3 ;  /* 0x000000060b007c11 */ /* 0x002fe2000f8e18ff */
[----:B------:R-:W-:Y:S01]  /*2fb0*/  UIADD3 UR8, UPT, UPT, UR8, 0x120, URZ ;  /* 0x0000012008087890 */ /* 0x000fe2000fffe0ff */
[----:B------:R1:W-:Y:S01]  /*2fc0*/  @!P2 SYNCS.ARRIVE.TRANS64.RED RZ, [R2+URZ], R5 ;  /* 0x0000000502ffa9a7 */ /* 0x0003e200080004ff */
[----:B------:R-:W-:Y:S01]  /*2fd0*/  UIADD3 UR4, UPT, UPT, UR5, 0x1, URZ ;  /* 0x0000000105047890 */ /* 0x000fe2000fffe0ff */
[----:B------:R-:W-:-:S03]  /*2fe0*/  VIADD R8, R8, 0x1 ;  /* 0x0000000108087836 */ /* 0x000fc60000000000 */
[----:B------:R-:W-:Y:S02]  /*2ff0*/  UISETP.NE.AND UP0, UPT, UR4, 0x2, UPT ;  /* 0x000000020400788c */ /* 0x000fe4000bf05270 */
[----:B------:R-:W-:Y:S01]  /*3000*/  ISETP.NE.AND P0, PT, R8, 0x2, PT ;  /* 0x000000020800780c */ /* 0x000fe20003f05270 */
[----:B------:R-:W-:Y:S06]  /*3010*/  UGETNEXTWORKID.BROADCAST [UR8], [UR9] ;  /* 0x00000000080073ca */ /* 0x000fec0008000100 */
[----:B------:R-:W-:Y:S02]  /*3020*/  USEL UR7, URZ, 0x1, UP0 ;  /* 0x00000001ff077887 */ /* 0x000fe40008000000 */
[----:B------:R-:W-:-:S04]  /*3030*/  USEL UR5, UR4, URZ, UP0 ;  /* 0x000000ff04057287 */ /* 0x000fc80008000000 */
[----:B------:R-:W-:Y:S02]  /*3040*/  LOP3.LUT R12, R12, UR7, RZ, 0x3c, !PT ;  /* 0x000000070c0c7c12 */ /* 0x000fe4000f8e3cff */
[----:B-1----:R-:W-:-:S04]  /*3050*/  SHF.L.U32 R5, R10, 0x1f, RZ ;  /* 0x0000001f0a057819 */ /* 0x002fc800000006ff */
[----:B------:R-:W1:Y:S02]  /*3060*/  SYNCS.PHASECHK.TRANS64.TRYWAIT P1, [R0+URZ+0x90], R5 ;  /* 0x00009005000075a7 */ /* 0x000e6400080211ff */
[----:B-1----:R-:W-:Y:S05]  /*3070*/  @!P1 BRA `(.L_x_53) ;  /* 0x0000005800709947 */ /* 0x002fea0003800000 */
.L_x_151:
[C---:B------:R-:W-:Y:S01]  /*3080*/  LEA R4, R11.reuse, UR6, 0x4 ;  /* 0x000000060b047c11 */ /* 0x040fe2000f8e20ff */
[----:B-1----:R-:W-:Y:S01]  /*3090*/  VIADD R0, R0, 0xa0 ;  /* 0x000000a000007836 */ /* 0x002fe20000000000 */
[----:B------:R-:W-:Y:S01]  /*30a0*/  SEL R8, R8, RZ, P0 ;  /* 0x000000ff08087207 */ /* 0x000fe20000000000 */
[----:B------:R-:W-:-:S03]  /*30b0*/  VIADD R11, R11, 0x1 ;  /* 0x000000010b0b7836 */ /* 0x000fc60000000000 */
[----:B------:R-:W1:Y:S01]  /*30c0*/  LDS.128 R4, [R4+0x120] ;  /* 0x0001200004047984 */ /* 0x000e620000000c00 */
[----:B------:R-:W-:Y:S02]  /*30d0*/  PRMT R0, RZ, 0x654, R0 ;  /* 0x00000654ff007816 */ /* 0x000fe40000000000 */
[C---:B------:R-:W-:Y:S01]  /*30e0*/  ISETP.NE.AND P1, PT, R11.reuse, 0x2, PT ;  /* 0x000000020b00780c */ /* 0x040fe20003f25270 */
[----:B------:R-:W-:Y:S01]  /*30f0*/  @!PT LDS RZ, [RZ] ;  /* 0x00000000fffff984 */ /* 0x000fe20000000800 */
[----:B------:R-:W-:Y:S01]  /*3100*/  @!PT LDS RZ, [RZ] ;  /* 0x00000000fffff984 */ /* 0x000fe20000000800 */
[----:B------:R-:W-:Y:S01]  /*3110*/  @!PT LDS RZ, [RZ] ;  /* 0x00000000fffff984 */ /* 0x000fe20000000800 */
[----:B------:R-:W-:Y:S01]  /*3120*/  @!PT LDS RZ, [RZ] ;  /* 0x00000000fffff984 */ /* 0x000fe20000000800 */
[----:B------:R2:W-:Y:S06]  /*3130*/  MEMBAR.ALL.CTA ;  /* 0x0000000000007992 */ /* 0x0005ec0000008000 */
[----:B--2---:R-:W2:Y:S01]  /*3140*/  FENCE.VIEW.ASYNC.S ;  /* 0x00000000000073c6 */ /* 0x004ea20000000000 */
[----:B------:R-:W-:Y:S01]  /*3150*/  SEL R11, R11, RZ, P1 ;  /* 0x000000ff0b0b7207 */ /* 0x000fe20000800000 */
[----:B--2---:R2:W-:Y:S01]  /*3160*/  SYNCS.ARRIVE.TRANS64.RED.A1T0 RZ, [R0+URZ], RZ ;  /* 0x000000ff00ff79a7 */ /* 0x0045e200081004ff */
[----:B-1----:R-:W-:-:S02]  /*3170*/  LOP3.LUT P3, RZ, R6, 0x1, RZ, 0xc0, !PT ;  /* 0x0000000106ff7812 */ /* 0x002fc4000786c0ff */
[----:B------:R-:W-:-:S04]  /*3180*/  SEL R5, RZ, 0x1, P1 ;  /* 0x00000001ff057807 */ /* 0x000fc80000800000 */
[----:B------:R-:W-:Y:S02]  /*3190*/  LOP3.LUT R10, R10, R5, RZ, 0x3c, !PT ;  /* 0x000000050a0a7212 */ /* 0x000fe400078e3cff */
[----:B--2---:R-:W-:-:S04]  /*31a0*/  SEL R0, RZ, 0x1, P0 ;  /* 0x00000001ff007807 */ /* 0x004fc80000000000 */
[----:B------:R-:W-:Y:S01]  /*31b0*/  LOP3.LUT R9, R9, R0, RZ, 0x3c, !PT ;  /* 0x0000000009097212 */ /* 0x000fe200078e3cff */
[----:B------:R-:W-:Y:S06]  /*31c0*/  @P3 BRA `(.L_x_54) ;  /* 0xfffffffc002c3947 */ /* 0x000fec000383ffff */
[----:B------:R-:W-:Y:S01]  /*31d0*/  ULEA UR4, UR5, UR6, 0x3 ;  /* 0x0000000605047291 */ /* 0x000fe2000f8e18ff */
[----:B------:R-:W-:-:S08]  /*31e0*/  SHF.L.U32 R3, R12, 0x1f, RZ ;  /* 0x0000001f0c037819 */ /* 0x000fd000000006ff */
[----:B------:R-:W1:Y:S02]  /*31f0*/  SYNCS.PHASECHK.TRANS64 P0, [UR4+0xa0], R3 ;  /* 0x0000a003ff0075a7 */ /* 0x000e640008001004 */
[----:B-1----:R-:W-:Y:S05]  /*3200*/  @P0 BRA `(.L_x_55) ;  /* 0x0000000000080947 */ /* 0x002fea0003800000 */
[----:B------:R-:W1:Y:S02]  /*3210*/  SYNCS.PHASECHK.TRANS64.TRYWAIT P0, [UR4+0xa0], R3 ;  /* 0x0000a003ff0075a7 */ /* 0x000e640008001104 */
[----:B-1----:R-:W-:Y:S05]  /*3220*/  @!P0 BRA `(.L_x_56) ;  /* 0x0000005800188947 */ /* 0x002fea0003800000 */
.L_x_55:
[----:B------:R-:W-:-:S04]  /*3230*/  UIADD3 UR7, UPT, UPT, UR5, 0x1, URZ ;  /* 0x0000000105077890 */ /* 0x000fc8000fffe0ff */
[----:B------:R-:W-:-:S04]  /*3240*/  UISETP.NE.AND UP0, UPT, UR7, 0x2, UPT ;  /* 0x000000020700788c */ /* 0x000fc8000bf05270 */
[----:B------:R-:W-:Y:S02]  /*3250*/  USEL UR8, URZ, 0x1, UP0 ;  /* 0x00000001ff087887 */ /* 0x000fe40008000000 */
[----:B------:R-:W-:-:S04]  /*3260*/  USEL UR7, UR7, URZ, UP0 ;  /* 0x000000ff07077287 */ /* 0x000fc80008000000 */
[----:B------:R-:W-:Y:S01]  /*3270*/  ULEA UR7, UR7, UR6, 0x3 ;  /* 0x0000000607077291 */ /* 0x000fe2000f8e18ff */
[----:B-1----:R-:W-:-:S04]  /*3280*/  LOP3.LUT R3, R12, UR8, RZ, 0x3c, !PT ;  /* 0x000000080c037c12 */ /* 0x002fc8000f8e3cff */
[----:B------:R-:W-:-:S04]  /*3290*/  SHF.L.U32 R0, R3, 0x1f, RZ ;  /* 0x0000001f03007819 */ /* 0x000fc800000006ff */
[----:B------:R-:W1:Y:S02]  /*32a0*/  SYNCS.PHASECHK.TRANS64 P0, [UR7+0xa0], R0 ;  /* 0x0000a000ff0075a7 */ /* 0x000e640008001007 */
[----:B-1----:R-:W-:Y:S05]  /*32b0*/  @P0 EXIT ;  /* 0x000000000000094d */ /* 0x002fea0003800000 */
[----:B------:R-:W-:Y:S02]  /*32c0*/  SHF.L.U32 R3, R3, 0x1f, RZ ;  /* 0x0000001f03037819 */ /* 0x000fe400000006ff */
[----:B------:R-:W-:-:S07]  /*32d0*/  MOV R0, UR7 ;  /* 0x0000000700007c02 */ /* 0x000fce0008000f00 */
.L_x_57:
[----:B-1----:R1:W2:Y:S02]  /*32e0*/  SYNCS.PHASECHK.TRANS64.TRYWAIT P0, [R0+URZ+0xa0], R3 ;  /* 0x0000a003000075a7 */ /* 0x0022a400080011ff */
[----:B--2---:R-:W-:Y:S05]  /*32f0*/  @!P0 NANOSLEEP.SYNCS 0x989680 ;  /* 0x009896800000895d */ /* 0x004fea0003900000 */
[----:B------:R-:W2:Y:S02]  /*3300*/  @!P0 SYNCS.PHASECHK.TRANS64 P0, [R0+URZ+0xa0], R3 ;  /* 0x0000a003000085a7 */ /* 0x000ea400080010ff */
[----:B--2---:R-:W-:Y:S05]  /*3310*/  @P0 EXIT ;  /* 0x000000000000094d */ /* 0x004fea0003800000 */
[----:B------:R-:W-:Y:S05]  /*3320*/  BRA `(.L_x_57) ;  /* 0xfffffffc00ec7947 */ /* 0x000fea000383ffff */
.L_x_50:
[----:B------:R-:W-:Y:S05]  /*3330*/  BRA.U UP4, `(.L_x_58) ;  /* 0x0000001504487547 */ /* 0x000fea000b800000 */
[----:B------:R-:W-:Y:S01]  /*3340*/  UMOV UR4, 0x40 ;  /* 0x0000004000047882 */ /* 0x000fe20000000000 */
[----:B------:R-:W-:Y:S01]  /*3350*/  NOP ;  /* 0x0000000000007918 */ /* 0x000fe20000000000 */
[----:B------:R-:W-:Y:S01]  /*3360*/  ULEA UR5, UR55, UR4, 0x18 ;  /* 0x0000000437057291 */ /* 0x000fe2000f8ec0ff */
[----:B------:R-:W-:Y:S02]  /*3370*/  UMOV UR6, 0x400 ;  /* 0x0000040000067882 */ /* 0x000fe40000000000 */
[----:B------:R-:W-:-:S06]  /*3380*/  ULEA UR6, UR55, UR6, 0x18 ;  /* 0x0000000637067291 */ /* 0x000fcc000f8ec0ff */
[----:B------:R-:W1:Y:S02]  /*3390*/  LDS.U8 R3, [UR5+0x1c] ;  /* 0x00001c05ff037984 */ /* 0x000e640008000000 */
[----:B-1----:R-:W-:-:S13]  /*33a0*/  ISETP.NE.AND P0, PT, R3, RZ, PT ;  /* 0x000000ff0300720c */ /* 0x002fda0003f05270 */
[----:B------:R-:W-:Y:S05]  /*33b0*/  @P0 BRA `(.L_x_59) ;  /* 0x0000000400080947 */ /* 0x000fea0003800000 */
[----:B------:R-:W-:Y:S02]  /*33c0*/  UISETP.NE.U32.AND UP1, UPT, UR68, 0x1, UPT ;  /* 0x000000014400788c */ /* 0x000fe4000bf25070 */
[----:B------:R-:W-:-:S07]  /*33d0*/  UIADD3 UR7, UPT, UPT, UR5, 0x8, URZ ;  /* 0x0000000805077890 */ /* 0x000fce000fffe0ff */
[----:B------:R-:W-:Y:S05]  /*33e0*/  BRA.U !UP1, `(.L_x_60) ;  /* 0x00000001099c7547 */ /* 0x000fea000b800000 */
[----:B------:R-:W-:Y:S01]  /*33f0*/  ELECT P0, URZ, PT ;  /* 0x0000000000ff782f */ /* 0x000fe20003800000 */
[----:B------:R-:W-:-:S12]  /*3400*/  BSSY B0, `(.L_x_60) ;  /* 0x0000025000007945 */ /* 0x000fd80003800000 */
[----:B------:R-:W-:Y:S05]  /*3410*/  @!P0 BRA `(.L_x_61) ;  /* 0x00000000008c8947 */ /* 0x000fea0003800000 */
[----:B------:R-:W-:-:S05]  /*3420*/  UMOV UR4, 0x10 ;  /* 0x0000001000047882 */ /* 0x000fca0000000000 */
[----:B------:R-:W-:Y:S04]  /*3430*/  DEPBAR.LE SB1, 0x36 ;  /* 0x00009d800000791a */ /* 0x000fe80000000000 */
[----:B------:R-:W1:Y:S02]  /*3440*/  UTCATOMSWS.2CTA.FIND_AND_SET.ALIGN UP0, UR4, UR4 ;  /* 0x00000004000475e3 */ /* 0x000e640008200800 */
[----:B-1----:R-:W-:Y:S01]  /*3450*/  MOV R10, UR4 ;  /* 0x00000004000a7c02 */ /* 0x002fe20008000f00 */
[----:B------:R-:W-:Y:S06]  /*3460*/  BRA.U UP0, `(.L_x_62) ;  /* 0x0000000100187547 */ /* 0x000fec000b800000 */
.L_x_63:
[----:B------:R-:W-:Y:S05]  /*3470*/  NANOSLEEP 0x64 ;  /* 0x000000640000795d */ /* 0x000fea0003800000 */
[----:B------:R-:W-:-:S05]  /*3480*/  UMOV UR4, 0x10 ;  /* 0x0000001000047882 */ /* 0x000fca0000000000 */
[----:B------:R-:W-:Y:S04]  /*3490*/  DEPBAR.LE SB1, 0x36 ;  /* 0x00009d800000791a */ /* 0x000fe80000000000 */
[----:B------:R-:W1:Y:S02]  /*34a0*/  UTCATOMSWS.2CTA.FIND_AND_SET.ALIGN UP0, UR4, UR4 ;  /* 0x00000004000475e3 */ /* 0x000e640008200800 */
[----:B-1----:R-:W-:Y:S01]  /*34b0*/  MOV R10, UR4 ;  /* 0x00000004000a7c02 */ /* 0x002fe20008000f00 */
[----:B------:R-:W-:Y:S05]  /*34c0*/  BRA.U !UP0, `(.L_x_63) ;  /* 0xfffffffd08e87547 */ /* 0x000fea000b83ffff */
.L_x_62:
[----:B------:R-:W1:Y:S01]  /*34d0*/  LDS R6, [UR5+0x10] ;  /* 0x00001005ff067984 */ /* 0x000e620008000800 */
[----:B------:R-:W-:Y:S01]  /*34e0*/  IMAD.U32 R3, RZ, RZ, UR6 ;  /* 0x00000006ff037e24 */ /* 0x000fe2000f8e00ff */
[----:B------:R-:W-:-:S03]  /*34f0*/  MOV R4, UR69 ;  /* 0x0000004500047c02 */ /* 0x000fc60008000f00 */
[----:B------:R-:W-:Y:S01]  /*3500*/  VIADD R3, R3, 0x140 ;  /* 0x0000014003037836 */ /* 0x000fe20000000000 */
[----:B-1----:R-:W-:-:S04]  /*3510*/  SHF.L.U32 R6, R6, 0x1f, RZ ;  /* 0x0000001f06067819 */ /* 0x002fc800000006ff */
[----:B------:R-:W1:Y:S02]  /*3520*/  SYNCS.PHASECHK.TRANS64.TRYWAIT P0, [UR5+0x8], R6 ;  /* 0x00000806ff0075a7 */ /* 0x000e640008001105 */
[----:B-1----:R-:W-:Y:S05]  /*3530*/  @P0 BRA `(.L_x_64) ;  /* 0x0000000000080947 */ /* 0x002fea0003800000 */
[----:B------:R-:W1:Y:S02]  /*3540*/  SYNCS.PHASECHK.TRANS64.TRYWAIT P0, [UR5+0x8], R6 ;  /* 0x00000806ff0075a7 */ /* 0x000e640008001105 */
[----:B-1----:R-:W-:Y:S05]  /*3550*/  @!P0 BRA `(.L_x_65) ;  /* 0x0000005400648947 */ /* 0x002fea0003800000 */
.L_x_64:
[----:B------:R-:W-:Y:S01]  /*3560*/  PRMT R4, R4, 0x654, R3 ;  /* 0x0000065404047816 */ /* 0x000fe20000000003 */
[----:B------:R-:W-:Y:S01]  /*3570*/  HFMA2 R3, -RZ, RZ, 0, 5.9604644775390625e-08 ;  /* 0x00000001ff037431 */ /* 0x000fe200000001ff */
[----:B------:R-:W-:Y:S01]  /*3580*/  UPRMT UR4, UR69, 0x654, UR7 ;  /* 0x0000065445047896 */ /* 0x000fe20008000007 */
[----:B------:R-:W-:Y:S02]  /*3590*/  IMAD.MOV.U32 R7, RZ, RZ, 0xffff ;  /* 0x0000ffffff077424 */ /* 0x000fe400078e00ff */
[----:B-1----:R-:W-:Y:S02]  /*35a0*/  IMAD.MOV.U32 R6, RZ, RZ, 0x4 ;  /* 0x00000004ff067424 */ /* 0x002fe400078e00ff */
[----:B------:R-:W-:Y:S01]  /*35b0*/  IMAD.SHL.U32 R9, R10, 0x20, RZ ;  /* 0x000000200a097824 */ /* 0x000fe200078e00ff */
[----:B------:R-:W-:Y:S02]  /*35c0*/  MOV R5, UR4 ;  /* 0x0000000400057c02 */ /* 0x000fe40008000f00 */
[-C--:B------:R-:W-:Y:S01]  /*35d0*/  SHF.L.U32 R8, R7, R10.reuse, RZ ;  /* 0x0000000a07087219 */ /* 0x080fe200000006ff */
[----:B------:R1:W-:Y:S01]  /*35e0*/  SYNCS.ARRIVE.TRANS64.RED RZ, [UR4], R6 ;  /* 0x00000006ffff79a7 */ /* 0x0003e20008000404 */
[----:B------:R-:W-:Y:S01]  /*35f0*/  SHF.L.U32 R7, R3, R10, RZ ;  /* 0x0000000a03077219 */ /* 0x000fe200000006ff */
[----:B------:R1:W-:Y:S04]  /*3600*/  STS [UR6+0x140], R9 ;  /* 0x00014009ff007988 */ /* 0x0003e80008000806 */
[----:B------:R1:W-:Y:S04]  /*3610*/  STAS [R4.64], R10 ;  /* 0x0000000a04007dbd */ /* 0x0003e8000c0008ff */
[----:B------:R1:W-:Y:S04]  /*3620*/  ATOMS.OR RZ, [UR5+0x14], R8 ;  /* 0x00001408ffff798c */ /* 0x0003e8000b000005 */
[----:B------:R1:W-:Y:S04]  /*3630*/  ATOMS.OR RZ, [UR5+0x18], R7 ;  /* 0x00001807ffff798c */ /* 0x0003e8000b000005 */
[----:B------:R1:W-:Y:S02]  /*3640*/  ATOMS.XOR RZ, [UR5+0x10], R3 ;  /* 0x00001003ffff798c */ /* 0x0003e4000b800005 */
.L_x_61:
[----:B------:R-:W-:Y:S05]  /*3650*/  BSYNC B0 ;  /* 0x0000000000007941 */ /* 0x000fea0003800000 */
.L_x_60:
[----:B------:R-:W-:Y:S05]  /*3660*/  BRA.U UP1, `(.L_x_66) ;  /* 0x00000001016c7547 */ /* 0x000fea000b800000 */
[----:B------:R-:W-:-:S03]  /*3670*/  UMOV UR4, 0xffffffff ;  /* 0xffffffff00047882 */ /* 0x000fc60000000000 */
[----:B------:R-:W-:Y:S05]  /*3680*/  BRA.DIV UR4, `(.L_x_67) ;  /* 0x0000005604307947 */ /* 0x000fea000b800000 */
[----:B------:R-:W-:-:S13]  /*3690*/  ELECT P0, URZ, PT ;  /* 0x0000000000ff782f */ /* 0x000fda0003800000 */
.L_x_155:
[----:B------:R-:W-:Y:S05]  /*36a0*/  @!P0 BRA `(.L_x_66) ;  /* 0x00000000005c8947 */ /* 0x000fea0003800000 */
[----:B-1----:R-:W1:Y:S02]  /*36b0*/  LDS R4, [UR5+0x10] ;  /* 0x00001005ff047984 */ /* 0x002e640008000800 */
[----:B-1----:R-:W-:-:S04]  /*36c0*/  SHF.L.U32 R4, R4, 0x1f, RZ ;  /* 0x0000001f04047819 */ /* 0x002fc800000006ff */
[----:B------:R-:W1:Y:S02]  /*36d0*/  SYNCS.PHASECHK.TRANS64.TRYWAIT P0, [UR5+0x8], R4 ;  /* 0x00000804ff0075a7 */ /* 0x000e640008001105 */
[----:B-1----:R-:W-:Y:S05]  /*36e0*/  @P0 BRA `(.L_x_68) ;  /* 0x0000000000080947 */ /* 0x002fea0003800000 */
[----:B------:R-:W1:Y:S02]  /*36f0*/  SYNCS.PHASECHK.TRANS64.TRYWAIT P0, [UR5+0x8], R4 ;  /* 0x00000804ff0075a7 */ /* 0x000e640008001105 */
[----:B-1----:R-:W-:Y:S05]  /*3700*/  @!P0 BRA `(.L_x_69) ;  /* 0x0000005400348947 */ /* 0x002fea0003800000 */
.L_x_68:
[----:B------:R-:W2:Y:S01]  /*3710*/  LDS R6, [UR6+0x140] ;  /* 0x00014006ff067984 */ /* 0x000ea20008000800 */
[----:B-1----:R-:W-:Y:S02]  /*3720*/  HFMA2 R3, -RZ, RZ, 0, 5.9604644775390625e-08 ;  /* 0x00000001ff037431 */ /* 0x002fe400000001ff */
[----:B------:R-:W-:Y:S01]  /*3730*/  IMAD.MOV.U32 R4, RZ, RZ, 0xffff ;  /* 0x0000ffffff047424 */ /* 0x000fe200078e00ff */
[----:B------:R-:W-:Y:S01]  /*3740*/  UPRMT UR4, UR69, 0x654, UR7 ;  /* 0x0000065445047896 */ /* 0x000fe20008000007 */
[----:B--2---:R-:W-:-:S03]  /*3750*/  IMAD.SHL.U32 R5, R6, 0x20, RZ ;  /* 0x0000002006057824 */ /* 0x004fc600078e00ff */
[-C--:B------:R-:W-:Y:S02]  /*3760*/  SHF.L.U32 R4, R4, R6.reuse, RZ ;  /* 0x0000000604047219 */ /* 0x080fe400000006ff */
[----:B------:R-:W-:Y:S01]  /*3770*/  SHF.L.U32 R6, R3, R6, RZ ;  /* 0x0000000603067219 */ /* 0x000fe200000006ff */
[----:B------:R2:W-:Y:S04]  /*3780*/  STS [UR6+0x140], R5 ;  /* 0x00014005ff007988 */ /* 0x0005e80008000806 */
[----:B------:R2:W-:Y:S04]  /*3790*/  ATOMS.OR RZ, [UR5+0x14], R4 ;  /* 0x00001404ffff798c */ /* 0x0005e8000b000005 */
[----:B------:R2:W-:Y:S01]  /*37a0*/  ATOMS.OR RZ, [UR5+0x18], R6 ;  /* 0x00001806ffff798c */ /* 0x0005e2000b000005 */
[----:B------:R-:W-:Y:S03]  /*37b0*/  SYNCS.ARRIVE.TRANS64.RED.A1T0 RZ, [UR4], RZ ;  /* 0x000000ffffff79a7 */ /* 0x000fe60008100404 */
[----:B------:R2:W-:Y:S01]  /*37c0*/  ATOMS.XOR RZ, [UR5+0x10], R3 ;  /* 0x00001003ffff798c */ /* 0x0005e2000b800005 */
[----:B------:R-:W-:Y:S05]  /*37d0*/  BRA `(.L_x_66) ;  /* 0x0000000000107947 */ /* 0x000fea0003800000 */
.L_x_59:
[----:B------:R-:W-:Y:S02]  /*37e0*/  MOV R3, 0xffffffff ;  /* 0xffffffff00037802 */ /* 0x000fe40000000f00 */
[----:B------:R-:W-:-:S03]  /*37f0*/  MOV R4, 0x3820 ;  /* 0x0000382000047802 */ /* 0x000fc60000000f00 */
[----:B------:R1:W-:Y:S04]  /*3800*/  STS [UR6+0x140], R3 ;  /* 0x00014003ff007988 */ /* 0x0003e80008000806 */
[----:B-1---5:R-:W-:Y:S05]  /*3810*/  CALL.REL.NOINC `($__internal_1_$__cuda_sm10x_tcgen05_guardrail_trap_phase_invalid_during_alloc) ;  /* 0x0000005800947944 */ /* 0x022fea0003c00000 */
.L_x_66:
[----:B------:R-:W-:Y:S05]  /*3820*/  WARPSYNC.ALL ;  /* 0x0000000000007948 */ /* 0x000fea0003800000 */
[----:B------:R-:W3:Y:S01]  /*3830*/  S2UR UR4, SR_CgaCtaId ;  /* 0x00000000000479c3 */ /* 0x000ee20000008800 */
[----:B------:R-:W-:Y:S01]  /*3840*/  UMOV UR41, 0x400 ;  /* 0x0000040000297882 */ /* 0x000fe20000000000 */
[----:B------:R-:W-:-:S06]  /*3850*/  NOP ;  /* 0x0000000000007918 */ /* 0x000fcc0000000000 */
[----:B------:R-:W-:Y:S06]  /*3860*/  BAR.ARV 0x6, 0xa0 ;  /* 0x0182800000007b1d */ /* 0x000fec0000002000 */
[----:B------:R-:W4:Y:S01]  /*3870*/  LDCU UR6, c[0x0][0x38c] ;  /* 0x00007180ff0677ac */ /* 0x000f220008000800 */
[----:B------:R-:W-:Y:S01]  /*3880*/  LOP3.LUT R0, R0, 0xffff, RZ, 0xc0, !PT ;  /* 0x0000ffff00007812 */ /* 0x000fe200078ec0ff */
[----:B-1----:R-:W-:Y:S01]  /*3890*/  IMAD.MOV.U32 R9, RZ, RZ, 0x1 ;  /* 0x00000001ff097424 */ /* 0x002fe200078e00ff */
[----:B------:R-:W-:Y:S01]  /*38a0*/  LOP3.LUT R2, R2, 0xffff, RZ, 0xc0, !PT ;  /* 0x0000ffff02027812 */ /* 0x000fe200078ec0ff */
[----:B------:R-:W-:Y:S01]  /*38b0*/  IMAD.MOV.U32 R8, RZ, RZ, RZ ;  /* 0x000000ffff087224 */ /* 0x000fe200078e00ff */
[----:B------:R-:W-:Y:S01]  /*38c0*/  R2UR UR65, R0 ;  /* 0x00000000004172ca */ /* 0x000fe200000e0000 */
[----:B------:R-:W-:Y:S01]  /*38d0*/  UMOV UR47, URZ ;  /* 0x000000ff002f7c82 */ /* 0x000fe20008000000 */
[----:B------:R-:W-:Y:S01]  /*38e0*/  R2UR UR43, R2 ;  /* 0x00000000022b72ca */ /* 0x000fe200000e0000 */
[----:B------:R-:W-:Y:S01]  /*38f0*/  UMOV UR38, URZ ;  /* 0x000000ff00267c82 */ /* 0x000fe20008000000 */
[----:B------:R-:W-:Y:S01]  /*3900*/  UMOV UR37, URZ ;  /* 0x000000ff00257c82 */ /* 0x000fe20008000000 */
[----:B---3--:R-:W-:-:S02]  /*3910*/  ULEA UR41, UR4, UR41, 0x18 ;  /* 0x0000002904297291 */ /* 0x008fc4000f8ec0ff */
[----:B------:R-:W-:Y:S02]  /*3920*/  UISETP.NE.AND UP3, UPT, UR68, URZ, UPT ;  /* 0x000000ff4400728c */ /* 0x000fe4000bf65270 */
[----:B------:R-:W-:Y:S02]  /*3930*/  UIADD3 UR5, UPT, UPT, UR41, 0x6400, URZ ;  /* 0x0000640029057890 */ /* 0x000fe4000fffe0ff */
[----:B------:R-:W-:Y:S02]  /*3940*/  UIADD3 UR4, UPT, UPT, UR41, 0x2e400, URZ ;  /* 0x0002e40029047890 */ /* 0x000fe4000fffe0ff */
[----:B----4-:R-:W-:Y:S01]  /*3950*/  UIADD3 UR6, UPT, UPT, UR6, 0x7f, URZ ;  /* 0x0000007f06067890 */ /* 0x010fe2000fffe0ff */
[----:B--2---:R-:W1:Y:S01]  /*3960*/  LDS R3, [UR41+0x140] ;  /* 0x00014029ff037984 */ /* 0x004e620008000800 */
[----:B------:R-:W-:Y:S02]  /*3970*/  USHF.R.U32.HI UR5, URZ, 0x4, UR5 ;  /* 0x00000004ff057899 */ /* 0x000fe40008011605 */
[----:B------:R-:W-:-:S02]  /*3980*/  USHF.R.S32.HI UR64, URZ, 0x1f, UR6 ;  /* 0x0000001fff407899 */ /* 0x000fc40008011406 */
[----:B------:R-:W-:Y:S02]  /*3990*/  USHF.R.U32.HI UR4, URZ, 0x4, UR4 ;  /* 0x00000004ff047899 */ /* 0x000fe40008011604 */
[----:B------:R-:W-:Y:S02]  /*39a0*/  ULEA.HI UR64, UR64, UR6, URZ, 0x7 ;  /* 0x0000000640407291 */ /* 0x000fe4000f8f38ff */
[----:B------:R-:W-:Y:S02]  /*39b0*/  ULOP3.LUT UR5, UR5, 0x3fff, URZ, 0xc0, !UPT ;  /* 0x00003fff05057892 */ /* 0x000fe4000f8ec0ff */
[----:B------:R-:W-:Y:S02]  /*39c0*/  USHF.R.S32.HI UR64, URZ, 0x7, UR64 ;  /* 0x00000007ff407899 */ /* 0x000fe40008011440 */
[----:B------:R-:W-:Y:S02]  /*39d0*/  ULOP3.LUT UR45, UR4, 0x3fff, URZ, 0xc0, !UPT ;  /* 0x00003fff042d7892 */ /* 0x000fe4000f8ec0ff */
[----:B------:R-:W-:Y:S01]  /*39e0*/  UISETP.LT.AND UP0, UPT, UR64, 0x1, UPT ;  /* 0x000000014000788c */ /* 0x000fe2000bf01270 */
[----:B------:R-:W-:Y:S01]  /*39f0*/  UMOV UR62, 0x0 ;  /* 0x00000000003e7882 */ /* 0x000fe20000000000 */
        /* <DEDUP_REMOVED lines=9> */
[----:B------:R-:W-:-:S02]  /*3a90*/  ULOP3.LUT UR44, UR5, 0x10000, URZ, 0xfc, !UPT ;  /* 0x00010000052c7892 */ /* 0x000fc4000f8efcff */
[----:B------:R-:W-:Y:S02]  /*3aa0*/  ULOP3.LUT UR45, UR45, 0x10000, URZ, 0xfc, !UPT ;  /* 0x000100002d2d7892 */ /* 0x000fe4000f8efcff */
[----:B------:R-:W-:Y:S01]  /*3ab0*/  USEL UR66, UR64, 0x1, !UP0 ;  /* 0x0000000140427887 */ /* 0x000fe2000c000000 */
[----:B------:R-:W-:Y:S01]  /*3ac0*/  UMOV UR52, 0x0 ;  /* 0x0000000000347882 */ /* 0x000fe20000000000 */
[----:B------:R-:W-:Y:S01]  /*3ad0*/  UMOV UR53, 0x10100010 ;  /* 0x1010001000357882 */ /* 0x000fe20000000000 */
[----:B------:R-:W-:Y:S01]  /*3ae0*/  UMOV UR50, 0x0 ;  /* 0x0000000000327882 */ /* 0x000fe20000000000 */
[----:B------:R-:W-:Y:S01]  /*3af0*/  UMOV UR51, 0x10100010 ;  /* 0x1010001000337882 */ /* 0x000fe20000000000 */
[----:B------:R-:W-:Y:S01]  /*3b00*/  UMOV UR48, 0x0 ;  /* 0x0000000000307882 */ /* 0x000fe20000000000 */
[----:B------:R-:W-:Y:S01]  /*3b10*/  UMOV UR49, 0x10100010 ;  /* 0x1010001000317882 */ /* 0x000fe20000000000 */
[----:B-1----:R-:W-:Y:S02]  /*3b20*/  R2UR UR67, R3 ;  /* 0x00000000034372ca */ /* 0x002fe400000e0000 */
[----:B------:R-:W-:-:S13]  /*3b30*/  CS2R R2, SRZ ;  /* 0x0000000000027805 */ /* 0x000fda000001ff00 */
.L_x_77:
[C---:B------:R-:W-:Y:S02]  /*3b40*/  LEA R0, R8.reuse, UR41, 0x3 ;  /* 0x0000002908007c11 */ /* 0x040fe4000f8e18ff */
[----:B------:R-:W-:Y:S02]  /*3b50*/  SHF.L.U32 R5, R3, 0x1f, RZ ;  /* 0x0000001f03057819 */ /* 0x000fe400000006ff */
[----:B------:R-:W-:Y:S02]  /*3b60*/  LEA R4, R8, UR41, 0x4 ;  /* 0x0000002908047c11 */ /* 0x000fe4000f8e20ff */
[----:B------:R-:W1:Y:S02]  /*3b70*/  SYNCS.PHASECHK.TRANS64.TRYWAIT P0, [R0+URZ+0x90], R5 ;  /* 0x00009005000075a7 */ /* 0x000e6400080011ff */
[----:B-1-3--:R-:W-:Y:S05]  /*3b80*/  @!P0 BRA `(.L_x_70) ;  /* 0x00000050002c8947 */ /* 0x00afea0003800000 */
.L_x_156:
[----:B-1----:R-:W1:Y:S01]  /*3b90*/  LDS.128 R4, [R4+0x120] ;  /* 0x0001200004047984 */ /* 0x002e620000000c00 */
[----:B------:R-:W-:Y:S02]  /*3ba0*/  VIADD R0, R0, 0xa0 ;  /* 0x000000a000007836 */ /* 0x000fe40000000000 */
[----:B------:R-:W-:Y:S01]  /*3bb0*/  VIADD R8, R8, 0x1 ;  /* 0x0000000108087836 */ /* 0x000fe20000000000 */
[----:B------:R-:W-:Y:S01]  /*3bc0*/  @!PT LDS RZ, [RZ] ;  /* 0x00000000fffff984 */ /* 0x000fe20000000800 */
[----:B------:R-:W-:Y:S01]  /*3bd0*/  @!PT LDS RZ, [RZ] ;  /* 0x00000000fffff984 */ /* 0x000fe20000000800 */
[----:B------:R-:W-:Y:S01]  /*3be0*/  @!PT LDS RZ, [RZ] ;  /* 0x00000000fffff984 */ /* 0x000fe20000000800 */
[----:B------:R-:W-:Y:S01]  /*3bf0*/  @!PT LDS RZ, [RZ] ;  /* 0x00000000fffff984 */ /* 0x000fe20000000800 */
[----:B------:R2:W-:Y:S06]  /*3c00*/  MEMBAR.ALL.CTA ;  /* 0x0000000000007992 */ /* 0x0005ec0000008000 */
[----:B--2---:R-:W2:Y:S01]  /*3c10*/  FENCE.VIEW.ASYNC.S ;  /* 0x00000000000073c6 */ /* 0x004ea20000000000 */
[----:B------:R-:W-:-:S04]  /*3c20*/  PRMT R0, RZ, 0x654, R0 ;  /* 0x00000654ff007816 */ /* 0x000fc80000000000 */
[----:B--2---:R2:W-:Y:S01]  /*3c30*/  SYNCS.ARRIVE.TRANS64.RED.A1T0 RZ, [R0+URZ], RZ ;  /* 0x000000ff00ff79a7 */ /* 0x0045e200081004ff */
[----:B-1----:R-:W-:Y:S01]  /*3c40*/  LOP3.LUT P1, RZ, R6, 0x1, RZ, 0xc0, !PT ;  /* 0x0000000106ff7812 */ /* 0x002fe2000782c0ff */
[----:B--2---:R-:W-:-:S12]  /*3c50*/  BRA.U UP3, `(.L_x_71) ;  /* 0x0000000503587547 */ /* 0x004fd8000b800000 */
[----:B------:R-:W1:Y:S01]  /*3c60*/  LDCU UR4, c[0x0][0x38c] ;  /* 0x00007180ff0477ac */ /* 0x000e620008000800 */
[----:B------:R-:W-:Y:S02]  /*3c70*/  PLOP3.LUT P2, PT, PT, PT, PT, 0x80, 0x8 ;  /* 0x000000000008781c */ /* 0x000fe40003f4f070 */
[----:B------:R-:W-:Y:S01]  /*3c80*/  SHF.L.U32 R5, R9, 0x1f, RZ ;  /* 0x0000001f09057819 */ /* 0x000fe200000006ff */
[----:B------:R-:W-:Y:S02]  /*3c90*/  ULEA UR46, UR47, UR41, 0x3 ;  /* 0x000000292f2e7291 */ /* 0x000fe4000f8e18ff */
[----:B------:R-:W-:Y:S02]  /*3ca0*/  ULEA UR36, UR47, UR67, 0x6 ;  /* 0x000000432f247291 */ /* 0x000fe4000f8e30ff */
[----:B-1----:R-:W-:-:S06]  /*3cb0*/  UISETP.GE.AND UP0, UPT, UR4, 0x1, UPT ;  /* 0x000000010400788c */ /* 0x002fcc000bf06270 */
[----:B------:R-:W-:-:S05]  /*3cc0*/  PLOP3.LUT P0, PT, PT, PT, UP0, 0x80, 0x8 ;  /* 0x000000000008781c */ /* 0x000fca0003f0f008 */
[----:B------:R-:W-:-:S08]  /*3cd0*/  @UP0 ULEA UR4, UR38, UR41, 0x3 ;  /* 0x0000002926040291 */ /* 0x000fd0000f8e18ff */
[----:B------:R-:W-:-:S04]  /*3ce0*/  @P0 SHF.L.U32 R0, R2, 0x1f, RZ ;  /* 0x0000001f02000819 */ /* 0x000fc800000006ff */
[----:B------:R1:W2:Y:S01]  /*3cf0*/  @P0 SYNCS.PHASECHK.TRANS64.TRYWAIT P2, [UR4], R0 ;  /* 0x00000000ff0005a7 */ /* 0x0002a20008041104 */
[----:B------:R-:W3:Y:S02]  /*3d00*/  SYNCS.PHASECHK.TRANS64.TRYWAIT P0, [UR46+0xd0], R5 ;  /* 0x0000d005ff0075a7 */ /* 0x000ee4000800112e */
[----:B-123--:R-:W-:Y:S05]  /*3d10*/  @!P0 BRA `(.L_x_72) ;  /* 0x0000004c00dc8947 */ /* 0x00efea0003800000 */
.L_x_158:
[----:B------:R-:W-:Y:S01]  /*3d20*/  UMOV UR42, UR37 ;  /* 0x00000025002a7c82 */ /* 0x000fe20008000000 */
[----:B------:R-:W-:Y:S05]  /*3d30*/  BRA.U !UP0, `(.L_x_73) ;  /* 0x0000000508107547 */ /* 0x000fea000b800000 */
[----:B------:R-:W-:Y:S02]  /*3d40*/  UIADD3 UR42, UPT, UPT, UR66, UR37, URZ ;  /* 0x00000025422a7290 */ /* 0x000fe4000fffe0ff */
[----:B------:R-:W-:Y:S01]  /*3d50*/  UPLOP3.LUT UP2, UPT, UPT, UPT, UPT, 0x40, 0x4 ;  /* 0x000000000004789c */ /* 0x000fe20003f4e870 */
[----:B------:R-:W-:Y:S01]  /*3d60*/  UMOV UR39, UR64 ;  /* 0x0000004000277c82 */ /* 0x000fe20008000000 */
[----:B------:R-:W-:-:S09]  /*3d70*/  UMOV UR5, UR38 ;  /* 0x0000002600057c82 */ /* 0x000fd20008000000 */
.L_x_76:
[----:B------:R-:W-:Y:S01]  /*3d80*/  ULEA UR7, UR5, UR41, 0x3 ;  /* 0x0000002905077291 */ /* 0x000fe2000f8e18ff */
[----:B--23--:R-:W-:Y:S11]  /*3d90*/  @P2 BRA `(.L_x_74) ;  /* 0x00000000000c2947 */ /* 0x00cff60003800000 */
[----:B-1----:R-:W-:Y:S04]  /*3da0*/  SHF.L.U32 R5, R2, 0x1f, RZ ;  /* 0x0000001f02057819 */ /* 0x002fe800000006ff */
[----:B------:R-:W1:Y:S02]  /*3db0*/  SYNCS.PHASECHK.TRANS64.TRYWAIT P0, [UR7], R5 ;  /* 0x00000005ff0075a7 */ /* 0x000e640008001107 */
[----:B-1----:R-:W-:Y:S05]  /*3dc0*/  @!P0 BRA `(.L_x_75) ;  /* 0x0000004c00c88947 */ /* 0x002fea0003800000 */
.L_x_74:
[----:B------:R-:W-:Y:S01]  /*3dd0*/  UISETP.NE.AND UP0, UPT, UR39, 0x1, UPT ;  /* 0x000000012700788c */ /* 0x000fe2000bf05270 */
[----:B------:R-:W-:Y:S01]  /*3de0*/  PLOP3.LUT P2, PT, PT, PT, PT, 0x80, 0x8 ;  /* 0x000000000008781c */ /* 0x000fe20003f4f070 */
[----:B------:R-:W-:Y:S02]  /*3df0*/  UIADD3 UR4, UPT, UPT, UR5, 0x1, URZ ;  /* 0x0000000105047890 */ /* 0x000fe4000fffe0ff */
[----:B------:R-:W-:Y:S02]  /*3e00*/  UIADD3 UR40, UPT, UPT, UR7, 0x28, URZ ;  /* 0x0000002807287890 */ /* 0x000fe4000fffe0ff */
[----:B------:R-:W-:Y:S01]  /*3e10*/  UISETP.NE.AND UP1, UPT, UR4, 0x5, UPT ;  /* 0x000000050400788c */ /* 0x000fe2000bf25270 */
[----:B------:R-:W-:Y:S01]  /*3e20*/  PLOP3.LUT P0, PT, PT, PT, UP0, 0x80, 0x8 ;  /* 0x000000000008781c */ /* 0x000fe20003f0f008 */
[----:B------:R-:W-:Y:S02]  /*3e30*/  UIADD3 UR37, UPT, UPT, UR37, 0x1, URZ ;  /* 0x0000000125257890 */ /* 0x000fe4000fffe0ff */
[----:B------:R-:W-:Y:S02]  /*3e40*/  USEL UR6, URZ, 0x1, UP1 ;  /* 0x00000001ff067887 */ /* 0x000fe40008800000 */
[----:B------:R-:W-:Y:S02]  /*3e50*/  USEL UR38, UR4, URZ, UP1 ;  /* 0x000000ff04267287 */ /* 0x000fe40008800000 */
[----:B------:R-:W-:Y:S02]  /*3e60*/  UIADD3 UR39, UPT, UPT, UR39, -0x1, URZ ;  /* 0xffffffff27277890 */ /* 0x000fe4000fffe0ff */
[----:B------:R-:W-:Y:S01]  /*3e70*/  @UP0 ULEA UR4, UR38, UR41, 0x3 ;  /* 0x0000002926040291 */ /* 0x000fe2000f8e18ff */
[----:B------:R-:W-:Y:S01]  /*3e80*/  LOP3.LUT R2, R2, UR6, RZ, 0x3c, !PT ;  /* 0x0000000602027c12 */ /* 0x000fe2000f8e3cff */
[----:B------:R-:W-:Y:S02]  /*3e90*/  ULEA UR6, UR5, UR45, 0x9 ;  /* 0x0000002d05067291 */ /* 0x000fe4000f8e48ff */
[----:B------:R-:W-:Y:S01]  /*3ea0*/  UISETP.NE.AND UP0, UPT, UR37, UR42, UPT ;  /* 0x0000002a2500728c */ /* 0x000fe2000bf05270 */
[----:B-1----:R-:W-:Y:S01]  /*3eb0*/  @P0 SHF.L.U32 R0, R2, 0x1f, RZ ;  /* 0x0000001f02000819 */ /* 0x002fe200000006ff */
[----:B------:R-:W-:Y:S02]  /*3ec0*/  UIADD3 UR34, UPT, UPT, UR6, 0x2, URZ ;  /* 0x0000000206227890 */ /* 0x000fe4000fffe0ff */
[----:B------:R-:W-:Y:S01]  /*3ed0*/  UIADD3 UR30, UPT, UPT, UR6, 0x4, URZ ;  /* 0x00000004061e7890 */ /* 0x000fe2000fffe0ff */
[----:B------:R2:W3:Y:S01]  /*3ee0*/  @P0 SYNCS.PHASECHK.TRANS64.TRYWAIT P2, [UR4], R0 ;  /* 0x00000000ff0005a7 */ /* 0x0004e20008041104 */
[----:B------:R-:W-:Y:S02]  /*3ef0*/  ULEA UR4, UR5, UR44, 0xb ;  /* 0x0000002c05047291 */ /* 0x000fe4000f8e58ff */
[----:B------:R-:W-:Y:S02]  /*3f00*/  UIADD3 UR26, UPT, UPT, UR6, 0x6, URZ ;  /* 0x00000006061a7890 */ /* 0x000fe4000fffe0ff */
        /* <DEDUP_REMOVED lines=10> */
[----:B------:R-:W-:Y:S01]  /*3fb0*/  UIADD3 UR8, UPT, UPT, UR4, 0x406, URZ ;  /* 0x0000040604087890 */ /* 0x000fe2000fffe0ff */
[----:B------:R-:W-:Y:S01]  /*3fc0*/  UMOV UR7, 0x40004040 ;  /* 0x4000404000077882 */ /* 0x000fe20000000000 */
[----:B------:R-:W-:Y:S01]  /*3fd0*/  UMOV UR5, 0x40004040 ;  /* 0x4000404000057882 */ /* 0x000fe20000000000 */
[----:B------:R-:W-:Y:S01]  /*3fe0*/  UMOV UR35, 0x40004040 ;  /* 0x4000404000237882 */ /* 0x000fe20000000000 */
[----:B------:R1:W-:Y:S01]  /*3ff0*/  UTCHMMA.2CTA gdesc[UR4], gdesc[UR6], tmem[UR36], tmem[UR62], idesc[UR63], UP2 ;  /* 0x00ff3e06040075ea */ /* 0x0003e20009200024 */
[----:B------:R-:W-:Y:S01]  /*4000*/  UPLOP3.LUT UP2, UPT, UPT, UPT, UPT, 0x80, 0x8 ;  /* 0x000000000008789c */ /* 0x000fe20003f4f070 */
[----:B------:R-:W-:Y:S01]  /*4010*/  UMOV UR33, 0x40004040 ;  /* 0x4000404000217882 */ /* 0x000fe20000000000 */
[----:B------:R-:W-:Y:S01]  /*4020*/  UMOV UR31, 0x40004040 ;  /* 0x40004040001f7882 */ /* 0x000fe20000000000 */
[----:B------:R2:W-:Y:S01]  /*4030*/  UTCHMMA.2CTA gdesc[UR32], gdesc[UR34], tmem[UR36], tmem[UR60], idesc[UR61], UPT ;  /* 0x00ff3c22200075ea */ /* 0x0005e2000ba00024 */
        /* <DEDUP_REMOVED lines=14> */
[----:B------:R-:W-:Y:S01]  /*4120*/  UMOV UR9, 0x40004040 ;  /* 0x4000404000097882 */ /* 0x000fe20000000000 */
[----:B------:R2:W-:Y:S01]  /*4130*/  UTCHMMA.2CTA gdesc[UR12], gdesc[UR14], tmem[UR36], tmem[UR50], idesc[UR51], UPT ;  /* 0x00ff320e0c0075ea */ /* 0x0005e2000ba00024 */
[----:B------:R2:W-:Y:S01]  /*4140*/  UTCHMMA.2CTA gdesc[UR8], gdesc[UR10], tmem[UR36], tmem[UR48], idesc[UR49], UPT ;  /* 0x00ff300a080075ea */ /* 0x0005e2000ba00024 */
[----:B------:R2:W-:Y:S01]  /*4150*/  UTCBAR.2CTA.MULTICAST [UR40], URZ, UR43 ;  /* 0x000000ff280073e9 */ /* 0x0005e2000820082b */
[----:B-1----:R-:W-:Y:S01]  /*4160*/  UMOV UR5, UR38 ;  /* 0x0000002600057c82 */ /* 0x002fe20008000000 */
[----:B------:R-:W-:Y:S05]  /*4170*/  BRA.U UP0, `(.L_x_76) ;  /* 0xfffffffd00007547 */ /* 0x000fea000b83ffff */
.L_x_73:
[----:B------:R-:W-:Y:S01]  /*4180*/  UIADD3 UR4, UPT, UPT, UR46, 0xb0, URZ ;  /* 0x000000b02e047890 */ /* 0x000fe2000fffe0ff */
[----:B------:R-:W-:-:S08]  /*4190*/  UMOV UR37, UR42 ;  /* 0x0000002a00257c82 */ /* 0x000fd00008000000 */
[----:B------:R4:W-:Y:S01]  /*41a0*/  UTCBAR.2CTA.MULTICAST [UR4], URZ, UR65 ;  /* 0x000000ff040073e9 */ /* 0x0009e20008200841 */
[----:B------:R-:W-:Y:S02]  /*41b0*/  NOP ;  /* 0x0000000000007918 */ /* 0x000fe40000000000 */
.L_x_71:
[----:B----4-:R-:W-:Y:S01]  /*41c0*/  UIADD3 UR4, UPT, UPT, UR47, 0x1, URZ ;  /* 0x000000012f047890 */ /* 0x010fe2000fffe0ff */
[----:B------:R-:W-:-:S03]  /*41d0*/  ISETP.NE.AND P0, PT, R8, 0x2, PT ;  /* 0x000000020800780c */ /* 0x000fc60003f05270 */
[----:B------:R-:W-:Y:S01]  /*41e0*/  UISETP.NE.AND UP0, UPT, UR4, 0x4, UPT ;  /* 0x000000040400788c */ /* 0x000fe2000bf05270 */
[----:B-12---:R-:W-:Y:S02]  /*41f0*/  SEL R0, RZ, 0x1, P0 ;  /* 0x00000001ff007807 */ /* 0x006fe40000000000 */
[----:B------:R-:W-:Y:S01]  /*4200*/  SEL R8, R8, RZ, P0 ;  /* 0x000000ff08087207 */ /* 0x000fe20000000000 */
[----:B------:R-:W-:Y:S01]  /*4210*/  USEL UR5, URZ, 0x1, UP0 ;  /* 0x00000001ff057887 */ /* 0x000fe20008000000 */
[----:B------:R-:W-:Y:S01]  /*4220*/  LOP3.LUT R3, R3, R0, RZ, 0x3c, !PT ;  /* 0x0000000003037212 */ /* 0x000fe200078e3cff */
[----:B------:R-:W-:-:S04]  /*4230*/  USEL UR47, UR4, URZ, UP0 ;  /* 0x000000ff042f7287 */ /* 0x000fc80008000000 */
[----:B------:R-:W-:Y:S01]  /*4240*/  LOP3.LUT R9, R9, UR5, RZ, 0x3c, !PT ;  /* 0x0000000509097c12 */ /* 0x000fe2000f8e3cff */
[----:B------:R-:W-:Y:S07]  /*4250*/  @P1 BRA `(.L_x_77) ;  /* 0xfffffff800381947 */ /* 0x000fee000383ffff */
[----:B------:R-:W1:Y:S01]  /*4260*/  S2UR UR8, SR_CgaCtaId ;  /* 0x00000000000879c3 */ /* 0x000e620000008800 */
[----:B------:R-:W-:Y:S01]  /*4270*/  ELECT P0, URZ, PT ;  /* 0x0000000000ff782f */ /* 0x000fe20003800000 */
[----:B------:R-:W-:Y:S01]  /*4280*/  HFMA2 R0, -RZ, RZ, 0, 5.9604644775390625e-08 ;  /* 0x00000001ff007431 */ /* 0x000fe200000001ff */
[----:B------:R-:W-:-:S05]  /*4290*/  UMOV UR4, 0x40 ;  /* 0x0000004000047882 */ /* 0x000fca0000000000 */
[----:B------:R-:W-:Y:S01]  /*42a0*/  UVIRTCOUNT.DEALLOC.SMPOOL 0x80 ;  /* 0x000000800000784c */ /* 0x000fe20000000000 */
[----:B------:R-:W-:Y:S02]  /*42b0*/  UISETP.NE.AND UP1, UPT, UR68, URZ, UPT ;  /* 0x000000ff4400728c */ /* 0x000fe4000bf25270 */
[----:B-1----:R-:W-:-:S09]  /*42c0*/  ULEA UR8, UR8, UR4, 0x18 ;  /* 0x0000000408087291 */ /* 0x002fd2000f8ec0ff */
[----:B------:R1:W-:Y:S01]  /*42d0*/  @P0 STS.U8 [UR8+0x1c], R0 ;  /* 0x00001c00ff000988 */ /* 0x0003e20008000008 */
[----:B------:R-:W-:Y:S05]  /*42e0*/  BRA.U UP1, `(.L_x_78) ;  /* 0x0000000101a07547 */ /* 0x000fea000b800000 */
[----:B------:R-:W-:Y:S01]  /*42f0*/  UIADD3 UR7, UPT, UPT, UR41, 0xd0, URZ ;  /* 0x000000d029077890 */ /* 0x000fe2000fffe0ff */
[----:B------:R-:W-:-:S03]  /*4300*/  SHF.L.U32 R3, R9, 0x1f, RZ ;  /* 0x0000001f09037819 */ /* 0x000fc600000006ff */
[----:B------:R-:W-:-:S09]  /*4310*/  ULEA UR4, UR47, UR7, 0x3 ;  /* 0x000000072f047291 */ /* 0x000fd2000f8e18ff */
[----:B------:R-:W2:Y:S02]  /*4320*/  SYNCS.PHASECHK.TRANS64.TRYWAIT P0, [UR4], R3 ;  /* 0x00000003ff0075a7 */ /* 0x000ea40008001104 */
[----:B--2---:R-:W-:Y:S05]  /*4330*/  @!P0 BRA `(.L_x_79) ;  /* 0x0000004800848947 */ /* 0x004fea0003800000 */
.L_x_161:
        /* <DEDUP_REMOVED lines=9> */
.L_x_163:
        /* <DEDUP_REMOVED lines=9> */
.L_x_165:
[----:B------:R-:W-:-:S04]  /*4460*/  UIADD3 UR4, UPT, UPT, UR4, 0x1, URZ ;  /* 0x0000000104047890 */ /* 0x000fc8000fffe0ff */
[----:B------:R-:W-:-:S04]  /*4470*/  UISETP.NE.AND UP0, UPT, UR4, 0x4, UPT ;  /* 0x000000040400788c */ /* 0x000fc8000bf05270 */
[----:B------:R-:W-:Y:S02]  /*4480*/  USEL UR5, URZ, 0x1, UP0 ;  /* 0x00000001ff057887 */ /* 0x000fe40008000000 */
[----:B------:R-:W-:-:S04]  /*4490*/  USEL UR4, UR4, URZ, UP0 ;  /* 0x000000ff04047287 */ /* 0x000fc80008000000 */
[----:B------:R-:W-:Y:S01]  /*44a0*/  ULEA UR4, UR4, UR7, 0x3 ;  /* 0x0000000704047291 */ /* 0x000fe2000f8e18ff */
[----:B-1----:R-:W-:-:S04]  /*44b0*/  LOP3.LUT R3, R2, UR5, RZ, 0x3c, !PT ;  /* 0x0000000502037c12 */ /* 0x002fc8000f8e3cff */
[----:B------:R-:W-:Y:S01]  /*44c0*/  SHF.L.U32 R3, R3, 0x1f, RZ ;  /* 0x0000001f03037819 */ /* 0x000fe200000006ff */
[----:B------:R-:W-:-:S04]  /*44d0*/  IMAD.U32 R0, RZ, RZ, UR4 ;  /* 0x00000004ff007e24 */ /* 0x000fc8000f8e00ff */
[----:B------:R1:W2:Y:S03]  /*44e0*/  SYNCS.PHASECHK.TRANS64.TRYWAIT P0, [R0+URZ], R3 ;  /* 0x00000003000075a7 */ /* 0x0002a600080011ff */
[----:B--2---:R-:W-:Y:S05]  /*44f0*/  @!P0 NANOSLEEP.SYNCS 0x989680 ;  /* 0x009896800000895d */ /* 0x004fea0003900000 */
[----:B------:R-:W2:Y:S02]  /*4500*/  @!P0 SYNCS.PHASECHK.TRANS64 P0, [R0+URZ], R3 ;  /* 0x00000003000085a7 */ /* 0x000ea400080010ff */
[----:B--2---:R-:W-:Y:S05]  /*4510*/  @P0 BRA `(.L_x_82) ;  /* 0x0000000000200947 */ /* 0x004fea0003800000 */
.L_x_83:
[----:B--2---:R2:W4:Y:S02]  /*4520*/  SYNCS.PHASECHK.TRANS64.TRYWAIT P0, [R0+URZ], R3 ;  /* 0x00000003000075a7 */ /* 0x00452400080011ff */
[----:B----4-:R-:W-:Y:S05]  /*4530*/  @!P0 NANOSLEEP.SYNCS 0x989680 ;  /* 0x009896800000895d */ /* 0x010fea0003900000 */
[----:B------:R-:W4:Y:S02]  /*4540*/  @!P0 SYNCS.PHASECHK.TRANS64 P0, [R0+URZ], R3 ;  /* 0x00000003000085a7 */ /* 0x000f2400080010ff */
[----:B----4-:R-:W-:Y:S05]  /*4550*/  @!P0 BRA `(.L_x_83) ;  /* 0xfffffffc00f08947 */ /* 0x010fea000383ffff */
[----:B------:R-:W-:Y:S05]  /*4560*/  BRA `(.L_x_82) ;  /* 0x00000000000c7947 */ /* 0x000fea0003800000 */
.L_x_78:
[----:B------:R-:W-:-:S04]  /*4570*/  UIADD3 UR4, UPT, UPT, UR41, 0x110, URZ ;  /* 0x0000011029047890 */ /* 0x000fc8000fffe0ff */
[----:B------:R-:W-:-:S09]  /*4580*/  UPRMT UR4, UR69, 0x654, UR4 ;  /* 0x0000065445047896 */ /* 0x000fd20008000004 */
[----:B------:R-:W-:Y:S03]  /*4590*/  SYNCS.ARRIVE.TRANS64.RED.A1T0 RZ, [UR4], RZ ;  /* 0x000000ffffff79a7 */ /* 0x000fe60008100404 */
.L_x_82:
[----:B-12---:R-:W-:Y:S01]  /*45a0*/  SHF.L.U32 R3, RZ, 0x1f, RZ ;  /* 0x0000001fff037819 */ /* 0x006fe200000006ff */
[----:B------:R-:W-:Y:S01]  /*45b0*/  UIADD3 UR4, UPT, UPT, UR41, 0x110, URZ ;  /* 0x0000011029047890 */ /* 0x000fe2000fffe0ff */
[----:B------:R-:W-:Y:S02]  /*45c0*/  PLOP3.LUT P0, PT, PT, PT, UP1, 0x80, 0x8 ;  /* 0x000000000008781c */ /* 0x000fe40003f0f018 */
[----:B------:R-:W1:Y:S02]  /*45d0*/  SYNCS.PHASECHK.TRANS64.TRYWAIT P1, [UR41+0x110], R3 ;  /* 0x00011003ff0075a7 */ /* 0x000e640008021129 */
[----:B-1----:R-:W-:Y:S09]  /*45e0*/  @!P1 BRA `(.L_x_84) ;  /* 0x0000004800209947 */ /* 0x002ff20003800000 */
.L_x_167:
[----:B------:R-:W-:Y:S01]  /*45f0*/  @!UP1 UPRMT UR4, UR69, 0x654, UR4 ;  /* 0x0000065445049896 */ /* 0x000fe20008000004 */
[----:B------:R-:W-:Y:S01]  /*4600*/  UMOV UR5, 0xffff ;  /* 0x0000ffff00057882 */ /* 0x000fe20000000000 */
[----:B------:R-:W-:-:S07]  /*4610*/  UMOV UR6, 0x1 ;  /* 0x0000000100067882 */ /* 0x000fce0000000000 */
[----:B------:R-:W-:Y:S01]  /*4620*/  @!P0 SYNCS.ARRIVE.TRANS64.RED.A1T0 RZ, [UR4], RZ ;  /* 0x000000ffffff89a7 */ /* 0x000fe20008100404 */
[----:B------:R-:W-:Y:S01]  /*4630*/  NOP ;  /* 0x0000000000007918 */ /* 0x000fe20000000000 */
[----:B-1----:R-:W1:Y:S01]  /*4640*/  LDS R0, [UR8+0x14] ;  /* 0x00001408ff007984 */ /* 0x002e620008000800 */
[----:B------:R-:W-:-:S04]  /*4650*/  ULOP3.LUT UR4, UR67, 0xffff, URZ, 0xc0, !UPT ;  /* 0x0000ffff43047892 */ /* 0x000fc8000f8ec0ff */
[----:B------:R-:W-:-:S04]  /*4660*/  USHF.R.U32.HI UR4, URZ, 0x5, UR4 ;  /* 0x00000005ff047899 */ /* 0x000fc80008011604 */
[----:B------:R-:W-:Y:S02]  /*4670*/  USHF.L.U32 UR5, UR5, UR4, URZ ;  /* 0x0000000405057299 */ /* 0x000fe400080006ff */
[----:B------:R-:W-:-:S04]  /*4680*/  USHF.L.U32 UR4, UR6, UR4, URZ ;  /* 0x0000000406047299 */ /* 0x000fc800080006ff */
[----:B-1----:R-:W-:-:S04]  /*4690*/  LOP3.LUT R0, R0, UR5, RZ, 0xc0, !PT ;  /* 0x0000000500007c12 */ /* 0x002fc8000f8ec0ff */
[----:B------:R-:W-:-:S13]  /*46a0*/  ISETP.NE.AND P0, PT, R0, UR5, PT ;  /* 0x0000000500007c0c */ /* 0x000fda000bf05270 */
[----:B------:R-:W-:Y:S05]  /*46b0*/  @P0 BRA `(.L_x_85) ;  /* 0x0000000000580947 */ /* 0x000fea0003800000 */
[----:B------:R-:W1:Y:S02]  /*46c0*/  LDS R0, [UR8+0x18] ;  /* 0x00001808ff007984 */ /* 0x000e640008000800 */
[----:B-1----:R-:W-:-:S04]  /*46d0*/  LOP3.LUT R0, R0, UR4, RZ, 0xc0, !PT ;  /* 0x0000000400007c12 */ /* 0x002fc8000f8ec0ff */
[----:B------:R-:W-:-:S13]  /*46e0*/  ISETP.NE.AND P0, PT, R0, UR4, PT ;  /* 0x0000000400007c0c */ /* 0x000fda000bf05270 */
[----:B------:R-:W-:Y:S05]  /*46f0*/  @P0 BRA `(.L_x_86) ;  /* 0x00000000003c0947 */ /* 0x000fea0003800000 */
[----:B------:R-:W1:Y:S01]  /*4700*/  S2R R2, SR_LANEID ;  /* 0x0000000000027919 */ /* 0x000e620000000000 */
[----:B------:R-:W-:Y:S01]  /*4710*/  ULOP3.LUT UR5, URZ, UR5, URZ, 0x33, !UPT ;  /* 0x00000005ff057292 */ /* 0x000fe2000f8e33ff */
[----:B------:R-:W-:Y:S01]  /*4720*/  LOP3.LUT R4, RZ, UR4, RZ, 0x33, !PT ;  /* 0x00000004ff047c12 */ /* 0x000fe2000f8e33ff */
[----:B------:R-:W-:Y:S02]  /*4730*/  VOTEU.ANY UR4, UPT, PT ;  /* 0x0000000000047886 */ /* 0x000fe400038e0100 */
[----:B------:R-:W-:Y:S01]  /*4740*/  UFLO.U32 UR4, UR4 ;  /* 0x00000004000472bd */ /* 0x000fe200080e0000 */
[----:B------:R-:W2:Y:S01]  /*4750*/  REDUX UR6, R4 ;  /* 0x00000000040673c4 */ /* 0x000ea20000000000 */
[----:B------:R-:W-:-:S06]  /*4760*/  IMAD.U32 R0, RZ, RZ, UR5 ;  /* 0x00000005ff007e24 */ /* 0x000fcc000f8e00ff */
[----:B------:R4:W-:Y:S01]  /*4770*/  UTCATOMSWS.AND URZ, UR5 ;  /* 0x0000000500ff79e3 */ /* 0x0009e20008000000 */
[----:B------:R-:W3:Y:S01]  /*4780*/  REDUX UR7, R0 ;  /* 0x00000000000773c4 */ /* 0x000ee20000000000 */
[----:B-1----:R-:W-:Y:S01]  /*4790*/  ISETP.EQ.U32.AND P0, PT, R2, UR4, PT ;  /* 0x0000000402007c0c */ /* 0x002fe2000bf02070 */
[----:B--2---:R-:W-:Y:S01]  /*47a0*/  IMAD.U32 R2, RZ, RZ, UR6 ;  /* 0x00000006ff027e24 */ /* 0x004fe2000f8e00ff */
[----:B---3--:R-:W-:-:S11]  /*47b0*/  MOV R3, UR7 ;  /* 0x0000000700037c02 */ /* 0x008fd60008000f00 */
[----:B------:R4:W-:Y:S04]  /*47c0*/  @P0 ATOMS.AND RZ, [UR8+0x14], R3 ;  /* 0x00001403ffff098c */ /* 0x0009e8000a800008 */
[----:B------:R4:W-:Y:S01]  /*47d0*/  @P0 ATOMS.AND RZ, [UR8+0x18], R2 ;  /* 0x00001802ffff098c */ /* 0x0009e2000a800008 */
[----:B------:R-:W-:Y:S05]  /*47e0*/  BRA `(.L_x_87) ;  /* 0x0000000000147947 */ /* 0x000fea0003800000 */
.L_x_86:
[----:B------:R-:W-:Y:S02]  /*47f0*/  MOV R2, 0x4810 ;  /* 0x0000481000027802 */ /* 0x000fe40000000f00 */
[----:B---3-5:R-:W-:Y:S05]  /*4800*/  CALL.REL.NOINC `($__internal_0_$__cuda_sm10x_tcgen05_guardrail_trap_col_being_dealloced_not_returned_by_alloc) ;  /* 0x00000048008c7944 */ /* 0x028fea0003c00000 */
[----:B------:R-:W-:Y:S05]  /*4810*/  BRA `(.L_x_87) ;  /* 0x0000000000087947 */ /* 0x000fea0003800000 */
.L_x_85:
[----:B------:R-:W-:Y:S02]  /*4820*/  MOV R2, 0x4840 ;  /* 0x0000484000027802 */ /* 0x000fe40000000f00 */
[----:B---3-5:R-:W-:Y:S05]  /*4830*/  CALL.REL.NOINC `($__internal_2_$__cuda_sm10x_tcgen05_guardrail_trap_unallocated_columns_being_dealloced) ;  /* 0x0000004800987944 */ /* 0x028fea0003c00000 */
.L_x_87:
[----:B------:R-:W-:Y:S01]  /*4840*/  NOP ;  /* 0x0000000000007918 */ /* 0x000fe20000000000 */
[----:B----4-:R-:W-:Y:S05]  /*4850*/  EXIT ;  /* 0x000000000000794d */ /* 0x010fea0003800000 */
.L_x_58:
[----:B------:R-:W-:-:S09]  /*4860*/  UISETP.NE.OR UP0, UPT, UR18, 0x3, !UP3 ;  /* 0x000000031200788c */ /* 0x000fd2000df05670 */
[----:B------:R-:W-:Y:S05]  /*4870*/  BRA.U UP0, `(.L_x_88) ;  /* 0x0000000d00f07547 */ /* 0x000fea000b800000 */
[----:B------:R-:W1:Y:S01]  /*4880*/  LDCU UR33, c[0x0][0x370] ;  /* 0x00006e00ff2177ac */ /* 0x000e620008000800 */
[----:B------:R-:W2:Y:S01]  /*4890*/  LDC.64 R16, c[0x0][0x348] ;  /* 0x0000d200ff107b82 */ /* 0x000ea20000000a00 */
[----:B------:R-:W-:Y:S02]  /*48a0*/  HFMA2 R13, -RZ, RZ, 0, 0 ;  /* 0x00000000ff0d7431 */ /* 0x000fe400000001ff */
[----:B------:R-:W-:Y:S01]  /*48b0*/  IMAD.MOV.U32 R15, RZ, RZ, 0x1 ;  /* 0x00000001ff0f7424 */ /* 0x000fe200078e00ff */
[----:B------:R-:W1:Y:S01]  /*48c0*/  LDCU.128 UR28, c[0x0][0xb10] ;  /* 0x00016200ff1c77ac */ /* 0x000e620008000c00 */
[----:B------:R-:W-:Y:S01]  /*48d0*/  IMAD.MOV.U32 R14, RZ, RZ, RZ ;  /* 0x000000ffff0e7224 */ /* 0x000fe200078e00ff */
[----:B------:R-:W-:Y:S01]  /*48e0*/  MOV R7, 0x2000 ;  /* 0x0000200000077802 */ /* 0x000fe20000000f00 */
[----:B------:R-:W3:Y:S01]  /*48f0*/  LDCU UR32, c[0x0][0x374] ;  /* 0x00006e80ff2077ac */ /* 0x000ee20008000800 */
[----:B------:R-:W4:Y:S01]  /*4900*/  LDC.64 R2, c[0x0][0x888] ;  /* 0x00022200ff027b82 */ /* 0x000f220000000a00 */
[----:B------:R-:W3:Y:S01]  /*4910*/  LDCU UR15, c[0x0][0xb0c] ;  /* 0x00016180ff0f77ac */ /* 0x000ee20008000800 */
[----:B------:R-:W3:Y:S06]  /*4920*/  LDCU UR38, c[0x0][0xb20] ;  /* 0x00016400ff2677ac */ /* 0x000eec0008000800 */
[----:B------:R-:W2:Y:S01]  /*4930*/  LDC.64 R4, c[0x0][0x890] ;  /* 0x00022400ff047b82 */ /* 0x000ea20000000a00 */
[----:B------:R-:W3:Y:S01]  /*4940*/  LDCU UR4, c[0x0][0xb30] ;  /* 0x00016600ff0477ac */ /* 0x000ee20008000800 */
[----:B-1----:R-:W-:-:S02]  /*4950*/  UIMAD.WIDE.U32 UR6, UR33, UR28, URZ ;  /* 0x0000001c210672a5 */ /* 0x002fc4000f8e00ff */
[----:B---3--:R-:W-:Y:S01]  /*4960*/  UIMAD.WIDE.U32 UR8, UR32, UR31, URZ ;  /* 0x0000001f200872a5 */ /* 0x008fe2000f8e00ff */
[----:B------:R-:W-:Y:S01]  /*4970*/  UMOV UR24, 0x400 ;  /* 0x0000040000187882 */ /* 0x000fe20000000000 */
[----:B------:R-:W-:-:S03]  /*4980*/  UPLOP3.LUT UP3, UPT, UPT, UPT, UPT, 0x40, 0x4 ;  /* 0x000000000004789c */ /* 0x000fc60003f6e870 */
[----:B------:R-:W-:Y:S01]  /*4990*/  UMOV UR6, UR7 ;  /* 0x0000000700067c82 */ /* 0x000fe20008000000 */
[----:B------:R-:W-:Y:S01]  /*49a0*/  UISETP.GE.AND UP0, UPT, UR42, 0x1, UPT ;  /* 0x000000012a00788c */ /* 0x000fe2000bf06270 */
[----:B------:R-:W-:Y:S01]  /*49b0*/  UMOV UR34, UR9 ;  /* 0x0000000900227c82 */ /* 0x000fe20008000000 */
[----:B------:R-:W-:Y:S01]  /*49c0*/  UISETP.NE.AND UP4, UPT, UR42, 0x1, UPT ;  /* 0x000000012a00788c */ /* 0x000fe2000bf85270 */
[----:B------:R-:W1:Y:S01]  /*49d0*/  LDCU.64 UR16, c[0x0][0xb28] ;  /* 0x00016500ff1077ac */ /* 0x000e620008000a00 */
[----:B------:R-:W-:Y:S02]  /*49e0*/  ULEA UR24, UR55, UR24, 0x18 ;  /* 0x0000001837187291 */ /* 0x000fe4000f8ec0ff */
[----:B------:R-:W-:Y:S02]  /*49f0*/  UISETP.NE.AND UP6, UPT, UR15, 0x1, UPT ;  /* 0x000000010f00788c */ /* 0x000fe4000bfc5270 */
[----:B------:R-:W-:Y:S02]  /*4a00*/  UISETP.NE.AND UP5, UPT, UR30, 0x1, UPT ;  /* 0x000000011e00788c */ /* 0x000fe4000bfa5270 */
[----:B------:R-:W-:-:S02]  /*4a10*/  USHF.R.U32.HI UR35, URZ, UR29, UR6 ;  /* 0x0000001dff237299 */ /* 0x000fc40008011606 */
[----:B------:R-:W-:Y:S02]  /*4a20*/  USHF.R.U32.HI UR34, URZ, UR38, UR34 ;  /* 0x00000026ff227299 */ /* 0x000fe40008011622 */
[----:B------:R-:W-:Y:S01]  /*4a30*/  UISETP.NE.AND UP2, UPT, UR4, 0x1, UPT ;  /* 0x000000010400788c */ /* 0x000fe2000bf45270 */
[----:B------:R-:W-:-:S10]  /*4a40*/  UMOV UR12, URZ ;  /* 0x000000ff000c7c82 */ /* 0x000fd40008000000 */
.L_x_97:
[C---:B------:R-:W-:Y:S02]  /*4a50*/  LEA R12, R14.reuse, UR24, 0x3 ;  /* 0x000000180e0c7c11 */ /* 0x040fe4000f8e18ff */
[----:B------:R-:W-:Y:S02]  /*4a60*/  SHF.L.U32 R9, R13, 0x1f, RZ ;  /* 0x0000001f0d097819 */ /* 0x000fe400000006ff */
[----:B------:R-:W-:Y:S02]  /*4a70*/  LEA R10, R14, UR24, 0x4 ;  /* 0x000000180e0a7c11 */ /* 0x000fe4000f8e20ff */
[----:B---3--:R-:W3:Y:S02]  /*4a80*/  SYNCS.PHASECHK.TRANS64.TRYWAIT P0, [R12+URZ+0x90], R9 ;  /* 0x000090090c0075a7 */ /* 0x008ee400080011ff */
[----:B---3--:R-:W-:Y:S05]  /*4a90*/  @!P0 BRA `(.L_x_89) ;  /* 0x00000044000c8947 */ /* 0x008fea0003800000 */
.L_x_168:
[----:B---3--:R-:W3:Y:S01]  /*4aa0*/  LDS.128 R8, [R10+0x120] ;  /* 0x000120000a087984 */ /* 0x008ee20000000c00 */
[----:B------:R-:W-:Y:S01]  /*4ab0*/  UISETP.GE.AND UP0, UPT, UR42, 0x1, UPT ;  /* 0x000000012a00788c */ /* 0x000fe2000bf06270 */
[----:B------:R-:W-:Y:S01]  /*4ac0*/  @!PT LDS RZ, [RZ] ;  /* 0x00000000fffff984 */ /* 0x000fe20000000800 */
[----:B------:R-:W-:Y:S01]  /*4ad0*/  @!PT LDS RZ, [RZ] ;  /* 0x00000000fffff984 */ /* 0x000fe20000000800 */
[----:B------:R-:W-:Y:S01]  /*4ae0*/  @!PT LDS RZ, [RZ] ;  /* 0x00000000fffff984 */ /* 0x000fe20000000800 */
[----:B------:R-:W-:Y:S01]  /*4af0*/  @!PT LDS RZ, [RZ] ;  /* 0x00000000fffff984 */ /* 0x000fe20000000800 */
[----:B------:R1:W-:Y:S06]  /*4b00*/  MEMBAR.ALL.CTA ;  /* 0x0000000000007992 */ /* 0x0003ec0000008000 */
[----:B-1----:R-:W1:Y:S01]  /*4b10*/  FENCE.VIEW.ASYNC.S ;  /* 0x00000000000073c6 */ /* 0x002e620000000000 */
[----:B---3--:R-:W-:Y:S11]  /*4b20*/  LOP3.LUT P0, RZ, R10, 0x1, RZ, 0xc0, !PT ;  /* 0x000000010aff7812 */ /* 0x008ff6000780c0ff */
[----:B------:R-:W-:Y:S02]  /*4b30*/  @!UPT UIADD3 URZ, UPT, UPT, URZ, URZ, URZ ;  /* 0x000000fffffff290 */ /* 0x000fe4000fffe0ff */
[----:B-1----:R-:W-:Y:S01]  /*4b40*/  VOTEU.ANY UP1, P0 ;  /* 0x0000000000ff7886 */ /* 0x002fe20000020100 */
[----:B------:R-:W-:Y:S11]  /*4b50*/  PLOP3.LUT P0, PT, PT, PT, UP1, 0x80, 0x8 ;  /* 0x000000000008781c */ /* 0x000ff60003f0f018 */
[----:B------:R-:W-:Y:S02]  /*4b60*/  @!UPT UIADD3 URZ, UPT, UPT, URZ, URZ, URZ ;  /* 0x000000fffffff290 */ /* 0x000fe4000fffe0ff */
[----:B------:R-:W-:Y:S02]  /*4b70*/  @P0 SHF.R.U32.HI R0, RZ, 0x10, R9 ;  /* 0x00000010ff000819 */ /* 0x000fe40000011609 */
[----:B------:R-:W-:Y:S02]  /*4b80*/  @P0 MOV R6, R8 ;  /* 0x0000000800060202 */ /* 0x000fe40000000f00 */
[----:B------:R-:W-:Y:S01]  /*4b90*/  @P0 R2UR UR4, R0 ;  /* 0x00000000000402ca */ /* 0x000fe200000e0000 */
[----:B------:R-:W-:Y:S01]  /*4ba0*/  VIADD R0, R12, 0xa0 ;  /* 0x000000a00c007836 */ /* 0x000fe20000000000 */
[----:B------:R-:W-:Y:S02]  /*4bb0*/  @P0 LOP3.LUT R8, R9, 0xffff, RZ, 0xc0, !PT ;  /* 0x0000ffff09080812 */ /* 0x000fe400078ec0ff */
[----:B------:R-:W-:Y:S02]  /*4bc0*/  @P0 R2UR UR6, R6 ;  /* 0x00000000060602ca */ /* 0x000fe400000e0000 */
[----:B------:R-:W-:Y:S02]  /*4bd0*/  PRMT R0, RZ, 0x654, R0 ;  /* 0x00000654ff007816 */ /* 0x000fe40000000000 */
[----:B------:R-:W-:Y:S02]  /*4be0*/  @P0 R2UR UR5, R8 ;  /* 0x00000000080502ca */ /* 0x000fe400000e0000 */
[----:B------:R1:W-:Y:S03]  /*4bf0*/  SYNCS.ARRIVE.TRANS64.RED.A1T0 RZ, [R0+URZ], RZ ;  /* 0x000000ff00ff79a7 */ /* 0x0003e600081004ff */
[----:B------:R-:W-:Y:S04]  /*4c00*/  @UP1 UMOV UR27, UR4 ;  /* 0x00000004001b1c82 */ /* 0x000fe80008000000 */
[----:B------:R-:W-:Y:S04]  /*4c10*/  @UP1 UMOV UR14, UR6 ;  /* 0x00000006000e1c82 */ /* 0x000fe80008000000 */
[----:B------:R-:W-:Y:S01]  /*4c20*/  @UP1 UMOV UR13, UR5 ;  /* 0x00000005000d1c82 */ /* 0x000fe20008000000 */
[----:B------:R-:W-:Y:S05]  /*4c30*/  BRA.U !UP0, `(.L_x_90) ;  /* 0x0000000108a47547 */ /* 0x000fea000b800000 */
[----:B------:R-:W-:Y:S02]  /*4c40*/  UIMAD.WIDE.U32 UR8, UR13, UR31, URZ ;  /* 0x0000001f0d0872a5 */ /* 0x000fe4000f8e00ff */
[----:B------:R-:W-:Y:S02]  /*4c50*/  UIMAD.WIDE.U32 UR10, UR14, UR28, URZ ;  /* 0x0000001c0e0a72a5 */ /* 0x000fe4000f8e00ff */
[----:B------:R-:W-:Y:S02]  /*4c60*/  USEL UR4, UR32, UR34, !UP5 ;  /* 0x0000002220047287 */ /* 0x000fe4000e800000 */
[----:B------:R-:W-:Y:S02]  /*4c70*/  USEL UR7, UR33, UR35, !UP6 ;  /* 0x0000002321077287 */ /* 0x000fe4000f000000 */
[----:B------:R-:W-:Y:S02]  /*4c80*/  UIMAD.WIDE.U32 UR18, UR4, UR16, URZ ;  /* 0x00000010041272a5 */ /* 0x000fe4000f8e00ff */
[----:B------:R-:W-:Y:S01]  /*4c90*/  UIMAD.WIDE.U32 UR20, UR7, UR16, URZ ;  /* 0x00000010071472a5 */ /* 0x000fe2000f8e00ff */
[----:B------:R-:W-:Y:S02]  /*4ca0*/  UMOV UR5, UR9 ;  /* 0x0000000900057c82 */ /* 0x000fe40008000000 */
[----:B------:R-:W-:Y:S03]  /*4cb0*/  USHF.R.U32.HI UR6, URZ, UR38, UR5 ;  /* 0x00000026ff067299 */ /* 0x000fe60008011605 */
[----:B------:R-:W-:Y:S01]  /*4cc0*/  UMOV UR5, UR11 ;  /* 0x0000000b00057c82 */ /* 0x000fe20008000000 */
[----:B------:R-:W-:Y:S02]  /*4cd0*/  USEL UR6, UR13, UR6, !UP5 ;  /* 0x000000060d067287 */ /* 0x000fe4000e800000 */
[----:B------:R-:W-:Y:S02]  /*4ce0*/  USHF.R.U32.HI UR8, URZ, UR29, UR5 ;  /* 0x0000001dff087299 */ /* 0x000fe40008011605 */
[----:B------:R-:W-:Y:S01]  /*4cf0*/  UIMAD.WIDE.U32 UR10, UR6, UR16, URZ ;  /* 0x00000010060a72a5 */ /* 0x000fe2000f8e00ff */
[----:B------:R-:W-:Y:S02]  /*4d00*/  UMOV UR5, UR19 ;  /* 0x0000001300057c82 */ /* 0x000fe40008000000 */
[----:B------:R-:W-:Y:S03]  /*4d10*/  @UP4 USHF.R.U32.HI UR4, URZ, UR17, UR5 ;  /* 0x00000011ff044299 */ /* 0x000fe60008011605 */
[----:B------:R-:W-:Y:S01]  /*4d20*/  UMOV UR5, UR21 ;  /* 0x0000001500057c82 */ /* 0x000fe20008000000 */
[----:B------:R-:W-:Y:S02]  /*4d30*/  UIMAD UR4, UR42, UR4, URZ ;  /* 0x000000042a0472a4 */ /* 0x000fe4000f8e02ff */
[----:B------:R-:W-:Y:S02]  /*4d40*/  @UP4 USHF.R.U32.HI UR7, URZ, UR17, UR5 ;  /* 0x00000011ff074299 */ /* 0x000fe40008011605 */
[----:B------:R-:W-:Y:S02]  /*4d50*/  USEL UR5, UR14, UR8, !UP6 ;  /* 0x000000080e057287 */ /* 0x000fe4000f000000 */
[----:B------:R-:W-:Y:S02]  /*4d60*/  UIMAD UR8, UR42, UR7, URZ ;  /* 0x000000072a0872a4 */ /* 0x000fe4000f8e02ff */
[----:B------:R-:W-:Y:S03]  /*4d70*/  UISETP.GE.AND UP0, UPT, UR6, UR4, UPT ;  /* 0x000000040600728c */ /* 0x000fe6000bf06270 */
[----:B------:R-:W-:Y:S01]  /*4d80*/  UMOV UR4, UR11 ;  /* 0x0000000b00047c82 */ /* 0x000fe20008000000 */
[----:B------:R-:W-:Y:S02]  /*4d90*/  UISETP.GE.OR UP0, UPT, UR5, UR8, UP0 ;  /* 0x000000080500728c */ /* 0x000fe40008706670 */
[----:B------:R-:W-:Y:S02]  /*4da0*/  USHF.R.U32.HI UR4, URZ, UR17, UR4 ;  /* 0x00000011ff047299 */ /* 0x000fe40008011604 */
[----:B------:R-:W-:Y:S02]  /*4db0*/  UIMAD.WIDE.U32 UR8, UR5, UR16, URZ ;  /* 0x00000010050872a5 */ /* 0x000fe4000f8e00ff */
[----:B------:R-:W-:Y:S04]  /*4dc0*/  USEL UR10, UR6, UR4, !UP4 ;  /* 0x00000004060a7287 */ /* 0x000fe8000e000000 */
[----:B------:R-:W-:Y:S01]  /*4dd0*/  UIADD3 UR11, UPT, UPT, -UR10, URZ, URZ ;  /* 0x000000ff0a0b7290 */ /* 0x000fe2000fffe1ff */
[----:B------:R-:W-:Y:S02]  /*4de0*/  @!UP0 UMOV UR4, UR9 ;  /* 0x0000000900048c82 */ /* 0x000fe40008000000 */
[----:B------:R-:W-:Y:S02]  /*4df0*/  @!UP0 USHF.R.U32.HI UR4, URZ, UR17, UR4 ;  /* 0x00000011ff048299 */ /* 0x000fe40008011604 */
[----:B------:R-:W-:Y:S02]  /*4e00*/  UIMAD UR8, UR42, UR11, UR6 ;  /* 0x0000000b2a0872a4 */ /* 0x000fe4000f8e0206 */
[----:B------:R-:W-:Y:S04]  /*4e10*/  @!UP0 USEL UR4, UR5, UR4, !UP4 ;  /* 0x0000000405048287 */ /* 0x000fe8000e000000 */
[----:B------:R-:W-:Y:S02]  /*4e20*/  @!UP0 UIMAD UR8, UR7, UR8, UR4 ;  /* 0x00000008070882a4 */ /* 0x000fe4000f8e0204 */
[----:B------:R-:W-:Y:S02]  /*4e30*/  @!UP0 UIADD3 UR9, UPT, UPT, UR10, -UR4, URZ ;  /* 0x800000040a098290 */ /* 0x000fe4000fffe0ff */
[----:B------:R-:W-:Y:S02]  /*4e40*/  UIADD3 UR4, UPT, UPT, -UR5, URZ, URZ ;  /* 0x000000ff05047290 */ /* 0x000fe4000fffe1ff */
[----:B------:R-:W-:Y:S02]  /*4e50*/  UIADD3 UR7, UPT, UPT, -UR6, URZ, URZ ;  /* 0x000000ff06077290 */ /* 0x000fe4000fffe1ff */
[----:B------:R-:W-:Y:S02]  /*4e60*/  @!UP0 UIMAD UR6, UR9, UR42, UR5 ;  /* 0x0000002a090682a4 */ /* 0x000fe4000f8e0205 */
[----:B------:R-:W-:Y:S02]  /*4e70*/  UIMAD UR14, UR15, UR4, UR14 ;  /* 0x000000040f0e72a4 */ /* 0x000fe4000f8e020e */
[----:B------:R-:W-:Y:S01]  /*4e80*/  UIMAD UR13, UR30, UR7, UR13 ;  /* 0x000000071e0d72a4 */ /* 0x000fe2000f8e020d */
[----:B------:R-:W-:Y:S02]  /*4e90*/  @!UP0 UMOV UR5, UR8 ;  /* 0x0000000800058c82 */ /* 0x000fe40008000000 */
[----:B------:R-:W-:Y:S02]  /*4ea0*/  UIMAD UR14, UR5, UR15, UR14 ;  /* 0x0000000f050e72a4 */ /* 0x000fe4000f8e020e */
[----:B------:R-:W-:Y:S11]  /*4eb0*/  UIMAD UR13, UR6, UR30, UR13 ;  /* 0x0000001e060d72a4 */ /* 0x000ff6000f8e020d */
[----:B------:R-:W-:Y:S01]  /*4ec0*/  @!UPT UIADD3 URZ, UPT, UPT, URZ, URZ, URZ ;  /* 0x000000fffffff290 */ /* 0x000fe2000fffe0ff */
.L_x_90:
[----:B------:R-:W3:Y:S01]  /*4ed0*/  @!UP2 LDCU.128 UR20, c[0x0][0xb10] ;  /* 0x00016200ff14a7ac */ /* 0x000ee20008000c00 */
[C---:B--2---:R-:W-:Y:S02]  /*4ee0*/  ISETP.NE.U32.AND P1, PT, R4.reuse, RZ, PT ;  /* 0x000000ff0400720c */ /* 0x044fe40003f25070 */
[----:B------:R-:W-:Y:S02]  /*4ef0*/  ISETP.NE.U32.AND P0, PT, R4, RZ, PT ;  /* 0x000000ff0400720c */ /* 0x000fe40003f05070 */
[C---:B------:R-:W-:Y:S02]  /*4f00*/  ISETP.NE.AND.EX P1, PT, R5.reuse, RZ, PT, P1 ;  /* 0x000000ff0500720c */ /* 0x040fe40003f25310 */
[----:B------:R-:W-:Y:S01]  /*4f10*/  ISETP.NE.AND.EX P0, PT, R5, RZ, PT, P0 ;  /* 0x000000ff0500720c */ /* 0x000fe20003f05300 */
[----:B------:R-:W2:Y:S01]  /*4f20*/  @!UP2 LDCU UR5, c[0x0][0xb0c] ;  /* 0x00016180ff05a7ac */ /* 0x000ea20008000800 */
[----:B------:R-:W-:Y:S02]  /*4f30*/  USHF.L.U32 UR11, UR25, 0x7, URZ ;  /* 0x00000007190b7899 */ /* 0x000fe400080006ff */
[----:B------:R-:W-:Y:S02]  /*4f40*/  USHF.L.U32 UR10, UR26, 0x6, URZ ;  /* 0x000000061a0a7899 */ /* 0x000fe400080006ff */
[----:B---3--:R-:W-:Y:S07]  /*4f50*/  UIMAD.WIDE.U32 UR6, UR14, UR20, URZ ;  /* 0x000000140e0672a5 */ /* 0x008fee000f8e00ff */
[----:B------:R-:W-:Y:S01]  /*4f60*/  @!UP2 UMOV UR4, UR7 ;  /* 0x000000070004ac82 */ /* 0x000fe20008000000 */
[----:B--2---:R-:W-:Y:S02]  /*4f70*/  @!UP2 UISETP.NE.AND UP0, UPT, UR5, 0x1, UPT ;  /* 0x000000010500a88c */ /* 0x004fe4000bf05270 */
[----:B------:R-:W-:Y:S02]  /*4f80*/  @!UP2 USHF.R.U32.HI UR4, URZ, UR21, UR4 ;  /* 0x00000015ff04a299 */ /* 0x000fe40008011604 */
[----:B------:R-:W-:Y:S02]  /*4f90*/  UIMAD.WIDE.U32 UR6, UR13, UR23, URZ ;  /* 0x000000170d0672a5 */ /* 0x000fe4000f8e00ff */
[----:B------:R-:W-:Y:S02]  /*4fa0*/  @!UP2 USEL UR8, UR14, UR4, !UP0 ;  /* 0x000000040e08a287 */ /* 0x000fe4000c000000 */
[----:B------:R-:W-:Y:S03]  /*4fb0*/  @!UP2 UISETP.NE.AND UP0, UPT, UR22, 0x1, UPT ;  /* 0x000000011600a88c */ /* 0x000fe6000bf05270 */
[----:B------:R-:W-:Y:S02]  /*4fc0*/  @!UP2 UMOV UR6, UR7 ;  /* 0x000000070006ac82 */ /* 0x000fe40008000000 */
[----:B------:R-:W2:Y:S02]  /*4fd0*/  @!UP2 LDCU UR4, c[0x0][0xb20] ;  /* 0x00016400ff04a7ac */ /* 0x000ea40008000800 */
[----:B--2---:R-:W-:Y:S04]  /*4fe0*/  @!UP2 USHF.R.U32.HI UR6, URZ, UR4, UR6 ;  /* 0x00000004ff06a299 */ /* 0x004fe80008011606 */
[----:B------:R-:W-:Y:S04]  /*4ff0*/  @!UP2 USEL UR6, UR13, UR6, !UP0 ;  /* 0x000000060d06a287 */ /* 0x000fe8000c000000 */
[----:B------:R-:W-:Y:S02]  /*5000*/  @!UP2 UIADD3 UR4, UPT, UPT, -UR8, UR6, URZ ;  /* 0x000000060804a290 */ /* 0x000fe4000fffe1ff */
[----:B------:R-:W-:Y:S02]  /*5010*/  @!UP2 UIADD3 UR6, UPT, UPT, UR8, -UR6, URZ ;  /* 0x800000060806a290 */ /* 0x000fe4000fffe0ff */
[----:B------:R-:W-:Y:S02]  /*5020*/  @!UP2 UIMAD UR14, UR4, UR5, UR14 ;  /* 0x00000005040ea2a4 */ /* 0x000fe4000f8e020e */
[----:B------:R-:W-:Y:S01]  /*5030*/  @!UP2 UIMAD UR13, UR6, UR22, UR13 ;  /* 0x00000016060da2a4 */ /* 0x000fe2000f8e020d */
[----:B------:R-:W-:Y:S11]  /*5040*/  BRA.U UP3, `(.L_x_91) ;  /* 0x0000000103107547 */ /* 0x000ff6000b800000 */
[----:B-1----:R-:W-:Y:S04]  /*5050*/  MOV R0, UR37 ;  /* 0x0000002500007c02 */ /* 0x002fe80008000f00 */
[----:B------:R-:W-:Y:S04]  /*5060*/  SHF.L.U32 R9, R0, 0x1f, RZ ;  /* 0x0000001f00097819 */ /* 0x000fe800000006ff */
[----:B------:R-:W1:Y:S02]  /*5070*/  SYNCS.PHASECHK.TRANS64.TRYWAIT P2, [UR24+0x88], R9 ;  /* 0x00008809ff0075a7 */ /* 0x000e640008041118 */
[----:B-1----:R-:W-:Y:S05]  /*5080*/  @!P2 BRA `(.L_x_92) ;  /* 0x0000003c00a4a947 */ /* 0x002fea0003800000 */
.L_x_91:
[----:B------:R-:W-:Y:S05]  /*5090*/  @!P1 BRA `(.L_x_93) ;  /* 0x0000000000309947 */ /* 0x000fea0003800000 */
[----:B----4-:R-:W-:Y:S01]  /*50a0*/  ISETP.NE.U32.AND P1, PT, R2, RZ, PT ;  /* 0x000000ff0200720c */ /* 0x010fe20003f25070 */
[----:B------:R-:W2:Y:S01]  /*50b0*/  LDCU.64 UR4, c[0x0][0x358] ;  /* 0x00006b00ff0477ac */ /* 0x000ea20008000a00 */
[----:B------:R-:W-:Y:S02]  /*50c0*/  IMAD.MOV.U32 R84, RZ, RZ, 0x1 ;  /* 0x00000001ff547424 */ /* 0x000fe400078e00ff */
[----:B------:R-:W-:Y:S11]  /*50d0*/  ISETP.NE.AND.EX P1, PT, R3, RZ, PT, P1 ;  /* 0x000000ff0300720c */ /* 0x000ff60003f25310 */
[----:B------:R-:W-:Y:S02]  /*50e0*/  @!UPT UIADD3 URZ, UPT, UPT, URZ, URZ, URZ ;  /* 0x000000fffffff290 */ /* 0x000fe4000fffe0ff */
[----:B-1----:R-:W1:Y:S01]  /*50f0*/  @P1 LDC.64 R8, c[0x0][0x888] ;  /* 0x00022200ff081b82 */ /* 0x002e620000000a00 */
[----:B------:R-:W-:Y:S04]  /*5100*/  @P1 IMAD R0, R4, UR36, RZ ;  /* 0x0000002404001c24 */ /* 0x000fe8000f8e02ff */
[----:B-1----:R-:W-:Y:S04]  /*5110*/  @P1 IMAD.WIDE R8, R0, 0x4, R8 ;  /* 0x0000000400081825 */ /* 0x002fe800078e0208 */
[----:B------:R-:W-:Y:S01]  /*5120*/  HFMA2 R0, -RZ, RZ, 0, 5.9604644775390625e-08 ;  /* 0x00000001ff007431 */ /* 0x000fe200000001ff */
[----:B--2--5:R2:W5:Y:S04]  /*5130*/  @P1 LDG.E R41, desc[UR4][R8.64] ;  /* 0x0000000408291981 */ /* 0x024568000c1e1900 */
[----:B------:R-:W-:Y:S01]  /*5140*/  @!P1 PRMT R84, R0, 0x7610, R84 ;  /* 0x0000761000549816 */ /* 0x000fe20000000054 */
[----:B--2---:R-:W3:Y:S06]  /*5150*/  @!P1 LDC R41, c[0x0][0x880] ;  /* 0x00022000ff299b82 */ /* 0x004eec0000000800 */
.L_x_93:
[----:B---3-5:R-:W-:Y:S01]  /*5160*/  @!P0 FSETP.EQ.AND P1, PT, R41, RZ, PT ;  /* 0x000000ff2900820b */ /* 0x028fe20003f22000 */
[----:B------:R-:W-:Y:S01]  /*5170*/  @!UPT UIADD3 URZ, UPT, UPT, URZ, URZ, URZ ;  /* 0x000000fffffff290 */ /* 0x000fe2000fffe0ff */
[----:B------:R-:W-:Y:S11]  /*5180*/  @!P0 BRA `(.L_x_94) ;  /* 0x0000000000188947 */ /* 0x000ff60003800000 */
[----:B------:R-:W-:Y:S02]  /*5190*/  LOP3.LUT P0, RZ, R84, 0xff, RZ, 0xc0, !PT ;  /* 0x000000ff54ff7812 */ /* 0x000fe4000780c0ff */
[----:B----4-:R-:W-:Y:S04]  /*51a0*/  ISETP.NE.U32.AND P1, PT, R2, RZ, PT ;  /* 0x000000ff0200720c */ /* 0x010fe80003f25070 */
[----:B------:R-:W-:Y:S04]  /*51b0*/  ISETP.NE.AND.EX P1, PT, R3, RZ, PT, P1 ;  /* 0x000000ff0300720c */ /* 0x000fe80003f25310 */
[----:B------:R-:W-:Y:S03]  /*51c0*/  PLOP3.LUT P1, PT, P1, PT, PT, 0x8, 0x80 ;  /* 0x000000000080781c */ /* 0x000fe60000f2e170 */
[----:B------:R-:W-:Y:S11]  /*51d0*/  @P0 FSETP.EQ.AND P1, PT, R41, RZ, PT ;  /* 0x000000ff2900020b */ /* 0x000ff60003f22000 */
[----:B------:R-:W-:Y:S02]  /*51e0*/  @!UPT UIADD3 URZ, UPT, UPT, URZ, URZ, URZ ;  /* 0x000000fffffff290 */ /* 0x000fe4000fffe0ff */
.L_x_94:
[----:B------:R-:W-:Y:S01]  /*51f0*/  ULEA UR4, UR12, UR24, 0x3 ;  /* 0x000000180c047291 */ /* 0x000fe2000f8e18ff */
[----:B-1----:R-:W-:Y:S02]  /*5200*/  SHF.L.U32 R9, R15, 0x1f, RZ ;  /* 0x0000001f0f097819 */ /* 0x002fe400000006ff */
[----:B------:R-:W-:Y:S04]  /*5210*/  ELECT P0, URZ, PT ;  /* 0x0000000000ff782f */ /* 0x000fe80003800000 */
[----:B------:R-:W-:Y:S02]  /*5220*/  PLOP3.LUT P1, PT, P1, P0, PT, 0xf2, 0x2f ;  /* 0x00000000002f781c */ /* 0x000fe40000f21e72 */
[----:B------:R-:W1:Y:S11]  /*5230*/  SYNCS.PHASECHK.TRANS64.TRYWAIT P2, [UR4+0x68], R9 ;  /* 0x00006809ff0075a7 */ /* 0x000e760008041104 */
[----:B------:R-:W-:Y:S05]  /*5240*/  @!P1 IADD3 R8, P0, PT, R16, 0x580, RZ ;  /* 0x0000058010089810 */ /* 0x000fea0007f1e0ff */
[----:B------:R-:W-:Y:S01]  /*5250*/  @!P1 IMAD.X R6, RZ, RZ, R17, P0 ;  /* 0x000000ffff069224 */ /* 0x000fe200000e0611 */
[----:B-1----:R-:W-:Y:S07]  /*5260*/  @!P2 BRA `(.L_x_95) ;  /* 0x0000003c0044a947 */ /* 0x002fee0003800000 */
.L_x_171:
[----:B------:R-:W-:Y:S01]  /*5270*/  @!P1 R2UR UR7, R6 ;  /* 0x00000000060792ca */ /* 0x000fe200000e0000 */
[----:B------:R-:W-:Y:S01]  /*5280*/  UIADD3 UR5, UPT, UPT, UR12, 0x1, URZ ;  /* 0x000000010c057890 */ /* 0x000fe2000fffe0ff */
[----:B------:R-:W-:Y:S01]  /*5290*/  @!P1 R2UR UR6, R8 ;  /* 0x00000000080692ca */ /* 0x000fe200000e0000 */
[----:B------:R-:W-:Y:S01]  /*52a0*/  UIADD3 UR9, UPT, UPT, UR4, 0x50, URZ ;  /* 0x0000005004097890 */ /* 0x000fe2000fffe0ff */
[----:B------:R-:W-:Y:S01]  /*52b0*/  @!P1 IMAD.MOV.U32 R6, RZ, RZ, 0x2000 ;  /* 0x00002000ff069424 */ /* 0x000fe200078e00ff */
[----:B------:R-:W-:Y:S01]  /*52c0*/  UISETP.NE.AND UP0, UPT, UR5, 0x3, UPT ;  /* 0x000000030500788c */ /* 0x000fe2000bf05270 */
[----:B------:R-:W-:Y:S01]  /*52d0*/  VIADD R14, R14, 0x1 ;  /* 0x000000010e0e7836 */ /* 0x000fe20000000000 */
[----:B------:R-:W-:Y:S01]  /*52e0*/  UMOV UR22, 0x0 ;  /* 0x0000000000167882 */ /* 0x000fe20000000000 */
[----:B------:R-:W-:Y:S01]  /*52f0*/  UMOV UR23, 0x10000000 ;  /* 0x1000000000177882 */ /* 0x000fe20000000000 */
[----:B------:R-:W-:Y:S04]  /*5300*/  UPRMT UR20, UR55, 0x654, UR9 ;  /* 0x0000065437147896 */ /* 0x000fe80008000009 */
[----:B-1----:R-:W-:Y:S01]  /*5310*/  IMAD.U32 R9, RZ, RZ, UR7 ;  /* 0x00000007ff097e24 */ /* 0x002fe2000f8e00ff */
[----:B------:R-:W-:Y:S01]  /*5320*/  USEL UR7, URZ, 0x1, UP0 ;  /* 0x00000001ff077887 */ /* 0x000fe20008000000 */
[----:B------:R-:W-:Y:S01]  /*5330*/  IMAD.U32 R8, RZ, RZ, UR6 ;  /* 0x00000006ff087e24 */ /* 0x000fe2000f8e00ff */
[----:B------:R-:W-:Y:S02]  /*5340*/  USEL UR6, UR5, URZ, UP0 ;  /* 0x000000ff05067287 */ /* 0x000fe40008000000 */
[----:B------:R-:W-:Y:S01]  /*5350*/  VOTEU.ALL UP0, P1 ;  /* 0x0000000000ff7886 */ /* 0x000fe20000800000 */
[----:B------:R-:W-:Y:S02]  /*5360*/  @!P1 R2UR UR19, R9 ;  /* 0x00000000091392ca */ /* 0x000fe400000e0000 */
[----:B------:R-:W-:Y:S02]  /*5370*/  @!P1 R2UR UR18, R8 ;  /* 0x00000000081292ca */ /* 0x000fe400000e0000 */
[----:B------:R-:W-:Y:S01]  /*5380*/  @!UP0 ULEA UR5, UR12, UR24, 0xd ;  /* 0x000000180c058291 */ /* 0x000fe2000f8e68ff */
[----:B------:R-:W-:Y:S02]  /*5390*/  LOP3.LUT R15, R15, UR7, RZ, 0x3c, !PT ;  /* 0x000000070f0f7c12 */ /* 0x000fe4000f8e3cff */
[----:B------:R-:W-:Y:S01]  /*53a0*/  UMOV UR12, UR36 ;  /* 0x00000024000c7c82 */ /* 0x000fe20008000000 */
[----:B------:R-:W-:Y:S01]  /*53b0*/  @!UP0 UIADD3 UR8, UPT, UPT, UR5, 0x200, URZ ;  /* 0x0000020005088890 */ /* 0x000fe2000fffe0ff */
[----:B------:R-:W-:Y:S01]  /*53c0*/  SHF.L.U32 R0, R15, 0x1f, RZ ;  /* 0x0000001f0f007819 */ /* 0x000fe200000006ff */
[----:B------:R-:W-:Y:S01]  /*53d0*/  VOTEU.ALL UP0, P1 ;  /* 0x0000000000ff7886 */ /* 0x000fe20000800000 */
[----:B------:R-:W-:Y:S06]  /*53e0*/  ULEA UR5, UR6, UR24, 0x3 ;  /* 0x0000001806057291 */ /* 0x000fec000f8e18ff */
[----:B------:R1:W-:Y:S01]  /*53f0*/  @!UP0 UTMALDG.3D [UR8], [UR18], desc[UR22] ;  /* 0x00001608120085b4 */ /* 0x0003e20008011000 */
[----:B------:R1:W-:Y:S01]  /*5400*/  @!P1 SYNCS.ARRIVE.TRANS64.RED.A0TR RZ, [UR4+0x50], R6 ;  /* 0x00005006ffff99a7 */ /* 0x0003e20008300404 */
[----:B------:R-:W-:Y:S01]  /*5410*/  SYNCS.ARRIVE.TRANS64.RED.A1T0 RZ, [UR20], RZ ;  /* 0x000000ffffff79a7 */ /* 0x000fe20008100414 */
[----:B------:R-:W2:Y:S02]  /*5420*/  SYNCS.PHASECHK.TRANS64.TRYWAIT P0, [UR5+0x68], R0 ;  /* 0x00006800ff0075a7 */ /* 0x000ea40008001105 */
[----:B-12---:R-:W-:Y:S05]  /*5430*/  @!P0 BRA `(.L_x_96) ;  /* 0x0000003800e88947 */ /* 0x006fea0003800000 */
.L_x_173:
[----:B------:R-:W-:Y:S01]  /*5440*/  UIADD3 UR9, UPT, UPT, UR5, 0x50, URZ ;  /* 0x0000005005097890 */ /* 0x000fe2000fffe0ff */
[----:B------:R-:W-:Y:S01]  /*5450*/  @!P1 IADD3 R6, P0, PT, R16, 0x580, RZ ;  /* 0x0000058010069810 */ /* 0x000fe20007f1e0ff */
[----:B------:R-:W-:Y:S01]  /*5460*/  UPLOP3.LUT UP3, UPT, UPT, UPT, UPT, 0x80, 0x8 ;  /* 0x000000000008789c */ /* 0x000fe20003f6f070 */
[----:B------:R-:W-:Y:S01]  /*5470*/  R2UR UR23, R86 ;  /* 0x00000000561772ca */ /* 0x000fe200000e0000 */
[----:B------:R-:W-:Y:S01]  /*5480*/  UMOV UR20, 0x0 ;  /* 0x0000000000147882 */ /* 0x000fe20000000000 */
[----:B------:R-:W-:Y:S01]  /*5490*/  @!P1 R2UR UR7, R6 ;  /* 0x00000000060792ca */ /* 0x000fe200000e0000 */
[----:B-1----:R-:W-:Y:S01]  /*54a0*/  @!P1 IMAD.X R0, RZ, RZ, R17, P0 ;  /* 0x000000ffff009224 */ /* 0x002fe200000e0611 */
[----:B------:R-:W-:Y:S01]  /*54b0*/  UMOV UR21, 0x10000000 ;  /* 0x1000000000157882 */ /* 0x000fe20000000000 */
[----:B------:R-:W-:Y:S01]  /*54c0*/  UMOV UR12, UR36 ;  /* 0x00000024000c7c82 */ /* 0x000fe20008000000 */
[----:B------:R-:W-:Y:S01]  /*54d0*/  VOTEU.ALL UP0, P1 ;  /* 0x0000000000ff7886 */ /* 0x000fe20000800000 */
[----:B------:R-:W-:Y:S01]  /*54e0*/  R2UR UR22, R87 ;  /* 0x00000000571672ca */ /* 0x000fe200000e0000 */
[----:B------:R-:W-:Y:S01]  /*54f0*/  UMOV UR36, UR27 ;  /* 0x0000001b00247c82 */ /* 0x000fe20008000000 */
[----:B------:R-:W-:Y:S02]  /*5500*/  @!P1 R2UR UR4, R0 ;  /* 0x00000000000492ca */ /* 0x000fe400000e0000 */
[----:B------:R-:W-:Y:S01]  /*5510*/  @!UP0 UIADD3 UR10, UPT, UPT, UR10, 0x20, URZ ;  /* 0x000000200a0a8890 */ /* 0x000fe2000fffe0ff */
[C---:B------:R-:W-:Y:S01]  /*5520*/  ISETP.NE.AND P0, PT, R14.reuse, 0x2, PT ;  /* 0x000000020e00780c */ /* 0x040fe20003f05270 */
[----:B------:R-:W-:Y:S02]  /*5530*/  UIADD3 UR26, UPT, UPT, UR13, UR23, URZ ;  /* 0x000000170d1a7290 */ /* 0x000fe4000fffe0ff */
[----:B------:R-:W-:Y:S01]  /*5540*/  IMAD.U32 R8, RZ, RZ, UR7 ;  /* 0x00000007ff087e24 */ /* 0x000fe2000f8e00ff */
[----:B------:R-:W-:Y:S02]  /*5550*/  SEL R0, RZ, 0x1, P0 ;  /* 0x00000001ff007807 */ /* 0x000fe40000000000 */
[----:B------:R-:W-:Y:S02]  /*5560*/  SEL R14, R14, RZ, P0 ;  /* 0x000000ff0e0e7207 */ /* 0x000fe40000000000 */
[----:B------:R-:W-:Y:S01]  /*5570*/  @!P1 R2UR UR18, R8 ;  /* 0x00000000081292ca */ /* 0x000fe200000e0000 */
[----:B------:R-:W-:Y:S01]  /*5580*/  UIADD3 UR25, UPT, UPT, UR14, UR22, URZ ;  /* 0x000000160e197290 */ /* 0x000fe2000fffe0ff */
[----:B------:R-:W-:Y:S01]  /*5590*/  IMAD.U32 R9, RZ, RZ, UR4 ;  /* 0x00000004ff097e24 */ /* 0x000fe2000f8e00ff */
[----:B------:R-:W-:Y:S01]  /*55a0*/  @!UP0 ULEA UR4, UR6, UR24, 0xd ;  /* 0x0000001806048291 */ /* 0x000fe2000f8e68ff */
[----:B------:R-:W-:Y:S03]  /*55b0*/  LOP3.LUT R13, R13, R0, RZ, 0x3c, !PT ;  /* 0x000000000d0d7212 */ /* 0x000fe600078e3cff */
[----:B------:R-:W-:Y:S01]  /*55c0*/  @!P1 R2UR UR19, R9 ;  /* 0x00000000091392ca */ /* 0x000fe200000e0000 */
[----:B------:R-:W-:Y:S01]  /*55d0*/  @!UP0 UIADD3 UR8, UPT, UPT, UR4, 0x200, URZ ;  /* 0x0000020004088890 */ /* 0x000fe2000fffe0ff */
[----:B------:R-:W-:Y:S01]  /*55e0*/  VOTEU.ALL UP0, P1 ;  /* 0x0000000000ff7886 */ /* 0x000fe20000800000 */
[----:B------:R-:W-:Y:S10]  /*55f0*/  UPRMT UR4, UR55, 0x654, UR9 ;  /* 0x0000065437047896 */ /* 0x000ff40008000009 */
[----:B------:R1:W-:Y:S01]  /*5600*/  @!UP0 UTMALDG.3D [UR8], [UR18], desc[UR20] ;  /* 0x00001408120085b4 */ /* 0x0003e20008011000 */
[----:B------:R3:W-:Y:S01]  /*5610*/  @!P1 SYNCS.ARRIVE.TRANS64.RED.A0TR RZ, [UR5+0x50], R7 ;  /* 0x00005007ffff99a7 */ /* 0x0007e20008300405 */
[----:B------:R-:W-:Y:S01]  /*5620*/  SYNCS.ARRIVE.TRANS64.RED.A1T0 RZ, [UR4], RZ ;  /* 0x000000ffffff79a7 */ /* 0x000fe20008100404 */
[----:B------:R-:W-:Y:S04]  /*5630*/  UIADD3 UR4, UPT, UPT, UR6, 0x1, URZ ;  /* 0x0000000106047890 */ /* 0x000fe8000fffe0ff */
[----:B------:R-:W-:Y:S04]  /*5640*/  UISETP.NE.AND UP0, UPT, UR4, 0x3, UPT ;  /* 0x000000030400788c */ /* 0x000fe8000bf05270 */
[----:B------:R-:W-:Y:S06]  /*5650*/  USEL UR5, URZ, 0x1, UP0 ;  /* 0x00000001ff057887 */ /* 0x000fec0008000000 */
[----:B------:R-:W-:Y:S01]  /*5660*/  LOP3.LUT R15, R15, UR5, RZ, 0x3c, !PT ;  /* 0x000000050f0f7c12 */ /* 0x000fe2000f8e3cff */
[----:B-1----:R-:W-:Y:S01]  /*5670*/  USEL UR12, UR4, URZ, UP0 ;  /* 0x000000ff040c7287 */ /* 0x002fe20008000000 */
[----:B------:R-:W-:Y:S11]  /*5680*/  BRA.U UP1, `(.L_x_97) ;  /* 0xfffffff101f07547 */ /* 0x000ff6000b83ffff */
[----:B------:R-:W-:Y:S01]  /*5690*/  UIADD3 UR24, UPT, UPT, UR24, 0x68, URZ ;  /* 0x0000006818187890 */ /* 0x000fe2000fffe0ff */
[----:B----4-:R-:W-:-:S03]  /*56a0*/  SHF.L.U32 R3, R15, 0x1f, RZ ;  /* 0x0000001f0f037819 */ /* 0x010fc600000006ff */
[----:B------:R-:W-:-:S09]  /*56b0*/  ULEA UR4, UR12, UR24, 0x3 ;  /* 0x000000180c047291 */ /* 0x000fd2000f8e18ff */
[----:B------:R-:W1:Y:S02]  /*56c0*/  SYNCS.PHASECHK.TRANS64.TRYWAIT P0, [UR4], R3 ;  /* 0x00000003ff0075a7 */ /* 0x000e640008001104 */
[----:B-1----:R-:W-:Y:S05]  /*56d0*/  @!P0 BRA `(.L_x_98) ;  /* 0x0000003800588947 */ /* 0x002fea0003800000 */
.L_x_175:
        /* <DEDUP_REMOVED lines=9> */
.L_x_177:
        /* <DEDUP_REMOVED lines=8> */
.L_x_100:
[----:B-1----:R1:W2:Y:S02]  /*57f0*/  SYNCS.PHASECHK.TRANS64.TRYWAIT P0, [R0+URZ], R3 ;  /* 0x00000003000075a7 */ /* 0x0022a400080011ff */
[----:B--2---:R-:W-:Y:S05]  /*5800*/  @!P0 NANOSLEEP.SYNCS 0x989680 ;  /* 0x009896800000895d */ /* 0x004fea0003900000 */
[----:B------:R-:W2:Y:S02]  /*5810*/  @!P0 SYNCS.PHASECHK.TRANS64 P0, [R0+URZ], R3 ;  /* 0x00000003000085a7 */ /* 0x000ea400080010ff */
[----:B--2---:R-:W-:Y:S05]  /*5820*/  @P0 EXIT ;  /* 0x000000000000094d */ /* 0x004fea0003800000 */
[----:B------:R-:W-:Y:S05]  /*5830*/  BRA `(.L_x_100) ;  /* 0xfffffffc00ec7947 */ /* 0x000fea000383ffff */
.L_x_88:
[----:B------:R-:W-:-:S06]  /*5840*/  UISETP.GE.AND UP0, UPT, UR18, 0x4, UPT ;  /* 0x000000041200788c */ /* 0x000fcc000bf06270 */
[----:B------:R-:W-:-:S13]  /*5850*/  PLOP3.LUT P0, PT, PT, PT, UP0, 0x80, 0x8 ;  /* 0x000000000008781c */ /* 0x000fda0003f0f008 */
[----:B------:R-:W-:Y:S05]  /*5860*/  @!P0 EXIT ;  /* 0x000000000000894d */ /* 0x000fea0003800000 */
[----:B------:R-:W-:Y:S01]  /*5870*/  BAR.SYNC.DEFER_BLOCKING 0x6, 0xa0 ;  /* 0x0182800000007b1d */ /* 0x000fe20000010000 */
[C---:B------:R-:W-:Y:S01]  /*5880*/  IMAD.SHL.U32 R2, R92.reuse, 0x20, RZ ;  /* 0x000000205c027824 */ /* 0x040fe200078e00ff */
[C---:B------:R-:W-:Y:S01]  /*5890*/  LOP3.LUT R93, R92.reuse, 0x2, RZ, 0xc0, !PT ;  /* 0x000000025c5d7812 */ /* 0x040fe200078ec0ff */
[C---:B------:R-:W-:Y:S01]  /*58a0*/  IMAD.SHL.U32 R97, R92.reuse, 0x4, RZ ;  /* 0x000000045c617824 */ /* 0x040fe200078e00ff */
[C---:B------:R-:W-:Y:S01]  /*58b0*/  LOP3.LUT R98, R92.reuse, 0x60, RZ, 0xc0, !PT ;  /* 0x000000605c627812 */ /* 0x040fe200078ec0ff */
[----:B------:R-:W-:Y:S01]  /*58c0*/  IMAD.U32 R37, R92, 0x10000, RZ ;  /* 0x000100005c257824 */ /* 0x000fe200078e00ff */
[----:B------:R-:W-:Y:S01]  /*58d0*/  UMOV UR47, 0x400 ;  /* 0x00000400002f7882 */ /* 0x000fe20000000000 */
[----:B------:R-:W1:Y:S01]  /*58e0*/  LDCU.64 UR4, c[0x0][0x890] ;  /* 0x00011200ff0477ac */ /* 0x000e620008000a00 */
[----:B------:R-:W2:Y:S01]  /*58f0*/  LDC.64 R78, c[0x0][0x8b0] ;  /* 0x00022c00ff4e7b82 */ /* 0x000ea20000000a00 */
[----:B------:R-:W-:Y:S01]  /*5900*/  LOP3.LUT R4, R2, 0xc0, RZ, 0xc0, !PT ;  /* 0x000000c002047812 */ /* 0x000fe200078ec0ff */
[----:B------:R-:W-:Y:S01]  /*5910*/  HFMA2 R36, -RZ, RZ, 0, 0 ;  /* 0x00000000ff247431 */ /* 0x000fe200000001ff */
[----:B------:R-:W-:Y:S01]  /*5920*/  ULEA UR47, UR55, UR47, 0x18 ;  /* 0x0000002f372f7291 */ /* 0x000fe2000f8ec0ff */
[----:B------:R-:W-:-:S02]  /*5930*/  LOP3.LUT R92, R92, 0x4, RZ, 0xc0, !PT ;  /* 0x000000045c5c7812 */ /* 0x000fc400078ec0ff */
[----:B------:R-:W-:Y:S02]  /*5940*/  CS2R R94, SRZ ;  /* 0x00000000005e7805 */ /* 0x000fe4000001ff00 */
[----:B------:R-:W-:Y:S01]  /*5950*/  LOP3.LUT R97, R4, 0x18, R97, 0xf8, !PT ;  /* 0x0000001804617812 */ /* 0x000fe200078ef861 */
[----:B------:R-:W-:Y:S01]  /*5960*/  IMAD.MOV.U32 R91, RZ, RZ, RZ ;  /* 0x000000ffff5b7224 */ /* 0x000fe200078e00ff */
[----:B------:R-:W3:Y:S01]  /*5970*/  LDC.64 R76, c[0x0][0x8a8] ;  /* 0x00022a00ff4c7b82 */ /* 0x000ee20000000a00 */
[----:B------:R-:W-:Y:S01]  /*5980*/  LOP3.LUT R37, R37, 0x600000, RZ, 0xc0, !PT ;  /* 0x0060000025257812 */ /* 0x000fe200078ec0ff */
[----:B------:R-:W-:Y:S01]  /*5990*/  IMAD.MOV R93, RZ, RZ, -R93 ;  /* 0x000000ffff5d7224 */ /* 0x000fe200078e0a5d */
[C---:B------:R-:W-:Y:S01]  /*59a0*/  IADD3 R96, PT, PT, -R92.reuse, 0x2, RZ ;  /* 0x000000025c607810 */ /* 0x040fe20007ffe1ff */
[----:B------:R-:W4:Y:S01]  /*59b0*/  LDCU UR63, c[0x0][0x370] ;  /* 0x00006e00ff3f77ac */ /* 0x000f220008000800 */
[----:B------:R-:W-:Y:S02]  /*59c0*/  LOP3.LUT R97, R97, 0xf20, R2, 0xf8, !PT ;  /* 0x00000f2061617812 */ /* 0x000fe400078ef802 */
[----:B------:R-:W-:Y:S01]  /*59d0*/  IADD3 R92, PT, PT, -R92, RZ, RZ ;  /* 0x000000ff5c5c7210 */ /* 0x000fe20007ffe1ff */
[----:B------:R-:W4:Y:S01]  /*59e0*/  LDS R0, [UR47+0x140] ;  /* 0x0001402fff007984 */ /* 0x000f220008000800 */
[----:B-1----:R-:W-:Y:S01]  /*59f0*/  IMAD.U32 R100, RZ, RZ, UR4 ;  /* 0x00000004ff647e24 */ /* 0x002fe2000f8e00ff */
[----:B------:R-:W-:Y:S01]  /*5a00*/  UIADD3 UR4, UPT, UPT, UR47, 0x200, URZ ;  /* 0x000002002f047890 */ /* 0x000fe2000fffe0ff */
[----:B------:R-:W-:Y:S01]  /*5a10*/  IMAD.U32 R99, RZ, RZ, UR5 ;  /* 0x00000005ff637e24 */ /* 0x000fe2000f8e00ff */
[----:B------:R-:W-:Y:S01]  /*5a20*/  UMOV UR54, 0x1 ;  /* 0x0000000100367882 */ /* 0x000fe20000000000 */
[----:B------:R-:W-:Y:S01]  /*5a30*/  IMAD.SHL.U32 R96, R96, 0x10, RZ ;  /* 0x0000001060607824 */ /* 0x000fe200078e00ff */
[----:B------:R-:W-:Y:S01]  /*5a40*/  UMOV UR46, URZ ;  /* 0x000000ff002e7c82 */ /* 0x000fe20008000000 */
[----:B------:R-:W1:Y:S01]  /*5a50*/  LDCU UR43, c[0x0][0xb0c] ;  /* 0x00016180ff2b77ac */ /* 0x000e620008000800 */
[----:B------:R-:W-:Y:S01]  /*5a60*/  IMAD.U32 R102, RZ, RZ, UR4 ;  /* 0x00000004ff667e24 */ /* 0x000fe2000f8e00ff */
[----:B------:R-:W-:Y:S01]  /*5a70*/  LEA R97, R97, UR4, 0x1 ;  /* 0x0000000461617c11 */ /* 0x000fe2000f8e08ff */
[----:B------:R-:W1:Y:S01]  /*5a80*/  LDCU UR39, c[0x0][0xb30] ;  /* 0x00016600ff2777ac */ /* 0x000e620008000800 */
[----:B------:R-:W1:Y:S01]  /*5a90*/  LDCU.64 UR60, c[0x0][0x888] ;  /* 0x00011100ff3c77ac */ /* 0x000e620008000a00 */
[----:B------:R-:W1:Y:S01]  /*5aa0*/  LDCU.64 UR40, c[0x0][0xb28] ;  /* 0x00016500ff2877ac */ /* 0x000e620008000a00 */
[----:B------:R-:W1:Y:S01]  /*5ab0*/  LDCU.128 UR56, c[0x0][0xb10] ;  /* 0x00016200ff3877ac */ /* 0x000e620008000c00 */
[----:B------:R-:W1:Y:S01]  /*5ac0*/  LDCU UR62, c[0x0][0x374] ;  /* 0x00006e80ff3e77ac */ /* 0x000e620008000800 */
[----:B------:R-:W-:Y:S01]  /*5ad0*/  UMOV UR53, URZ ;  /* 0x000000ff00357c82 */ /* 0x000fe20008000000 */
[----:B------:R-:W-:Y:S01]  /*5ae0*/  UMOV UR52, URZ ;  /* 0x000000ff00347c82 */ /* 0x000fe20008000000 */
[----:B-1234-:R-:W-:-:S07]  /*5af0*/  IMAD.IADD R37, R0, 0x1, R37 ;  /* 0x0000000100257824 */ /* 0x01efce00078e0225 */
.L_x_131:
[C---:B------:R-:W-:Y:S02]  /*5b00*/  LEA R0, R91.reuse, UR47, 0x3 ;  /* 0x0000002f5b007c11 */ /* 0x040fe4000f8e18ff */
[----:B------:R-:W-:Y:S02]  /*5b10*/  SHF.L.U32 R3, R94, 0x1f, RZ ;  /* 0x0000001f5e037819 */ /* 0x000fe400000006ff */
[----:B------:R-:W-:Y:S02]  /*5b20*/  LEA R5, R91, UR47, 0x4 ;  /* 0x0000002f5b057c11 */ /* 0x000fe4000f8e20ff */
[----:B-1----:R-:W1:Y:S02]  /*5b30*/  SYNCS.PHASECHK.TRANS64.TRYWAIT P0, [R0+URZ+0x90], R3 ;  /* 0x00009003000075a7 */ /* 0x002e6400080011ff */
[----:B-1----:R-:W-:Y:S05]  /*5b40*/  @!P0 BRA `(.L_x_101) ;  /* 0x00000034006c8947 */ /* 0x002fea0003800000 */
.L_x_178:
[----:B------:R-:W-:Y:S01]  /*5b50*/  R2UR UR7, R101 ;  /* 0x00000000650772ca */ /* 0x000fe200000e0000 */
[----:B------:R-:W2:Y:S01]  /*5b60*/  LDS.128 R4, [R5+0x120] ;  /* 0x0001200005047984 */ /* 0x000ea20000000c00 */
[----:B-1----:R-:W-:Y:S01]  /*5b70*/  VIADD R0, R0, 0xa0 ;  /* 0x000000a000007836 */ /* 0x002fe20000000000 */
[----:B------:R-:W-:Y:S04]  /*5b80*/  UISETP.GE.AND UP0, UPT, UR42, 0x1, UPT ;  /* 0x000000012a00788c */ /* 0x000fe8000bf06270 */
[----:B------:R-:W-:Y:S01]  /*5b90*/  PRMT R0, RZ, 0x654, R0 ;  /* 0x00000654ff007816 */ /* 0x000fe20000000000 */
[----:B------:R-:W-:Y:S01]  /*5ba0*/  @!PT LDS RZ, [RZ] ;  /* 0x00000000fffff984 */ /* 0x000fe20000000800 */
[----:B------:R-:W-:Y:S01]  /*5bb0*/  @!PT LDS RZ, [RZ] ;  /* 0x00000000fffff984 */ /* 0x000fe20000000800 */
[----:B------:R-:W-:Y:S01]  /*5bc0*/  @!PT LDS RZ, [RZ] ;  /* 0x00000000fffff984 */ /* 0x000fe20000000800 */
[----:B------:R-:W-:Y:S01]  /*5bd0*/  @!PT LDS RZ, [RZ] ;  /* 0x00000000fffff984 */ /* 0x000fe20000000800 */
[----:B------:R1:W-:Y:S06]  /*5be0*/  MEMBAR.ALL.CTA ;  /* 0x0000000000007992 */ /* 0x0003ec0000008000 */
[----:B-1----:R-:W1:Y:S02]  /*5bf0*/  FENCE.VIEW.ASYNC.S ;  /* 0x00000000000073c6 */ /* 0x002e640000000000 */
[----:B-1----:R1:W-:Y:S01]  /*5c00*/  SYNCS.ARRIVE.TRANS64.RED.A1T0 RZ, [R0+URZ], RZ ;  /* 0x000000ff00ff79a7 */ /* 0x0023e200081004ff */
[----:B--2---:R-:W-:Y:S11]  /*5c10*/  LOP3.LUT P0, RZ, R6, 0x1, RZ, 0xc0, !PT ;  /* 0x0000000106ff7812 */ /* 0x004ff6000780c0ff */
[----:B------:R-:W-:Y:S02]  /*5c20*/  @!UPT UIADD3 URZ, UPT, UPT, URZ, URZ, URZ ;  /* 0x000000fffffff290 */ /* 0x000fe4000fffe0ff */
[----:B------:R-:W-:Y:S01]  /*5c30*/  VOTEU.ANY UP1, P0 ;  /* 0x0000000000ff7886 */ /* 0x000fe20000020100 */
[----:B------:R-:W-:Y:S01]  /*5c40*/  PLOP3.LUT P0, PT, PT, PT, UP1, 0x80, 0x8 ;  /* 0x000000000008781c */ /* 0x000fe20003f0f018 */
[----:B------:R-:W-:Y:S06]  /*5c50*/  UP2UR UR4, UPR, URZ, 0x2 ;  /* 0x00000002ff047883 */ /* 0x000fec0008000000 */
[----:B------:R-:W-:Y:S06]  /*5c60*/  IMAD.U32 R103, RZ, RZ, UR4 ;  /* 0x00000004ff677e24 */ /* 0x000fec000f8e00ff */
[----:B------:R-:W-:Y:S02]  /*5c70*/  @P0 SHF.R.U32.HI R2, RZ, 0x10, R5 ;  /* 0x00000010ff020819 */ /* 0x000fe40000011605 */
[----:B------:R-:W-:Y:S02]  /*5c80*/  @P0 MOV R3, R4 ;  /* 0x0000000400030202 */ /* 0x000fe40000000f00 */
[----:B------:R-:W-:Y:S02]  /*5c90*/  @P0 R2UR UR4, R2 ;  /* 0x00000000020402ca */ /* 0x000fe400000e0000 */
[----:B------:R-:W-:Y:S02]  /*5ca0*/  @P0 LOP3.LUT R4, R5, 0xffff, RZ, 0xc0, !PT ;  /* 0x0000ffff05040812 */ /* 0x000fe400078ec0ff */
[----:B------:R-:W-:Y:S02]  /*5cb0*/  @P0 R2UR UR6, R3 ;  /* 0x00000000030602ca */ /* 0x000fe400000e0000 */
[----:B------:R-:W-:Y:S07]  /*5cc0*/  @P0 R2UR UR5, R4 ;  /* 0x00000000040502ca */ /* 0x000fee00000e0000 */
[----:B------:R-:W-:Y:S02]  /*5cd0*/  @UP1 UMOV UR7, UR4 ;  /* 0x0000000400071c82 */ /* 0x000fe40008000000 */
[----:B------:R-:W-:Y:S02]  /*5ce0*/  IMAD.U32 R101, RZ, RZ, UR7 ;  /* 0x00000007ff657e24 */ /* 0x000fe4000f8e00ff */
[----:B------:R-:W-:Y:S02]  /*5cf0*/  @UP1 UMOV UR38, UR6 ;  /* 0x0000000600261c82 */ /* 0x000fe40008000000 */
[----:B------:R-:W-:Y:S01]  /*5d00*/  @UP1 UMOV UR37, UR5 ;  /* 0x0000000500251c82 */ /* 0x000fe20008000000 */
[----:B-1----:R-:W-:Y:S05]  /*5d10*/  BRA.U !UP0, `(.L_x_102) ;  /* 0x0000000108cc7547 */ /* 0x002fea000b800000 */
[----:B------:R-:W1:Y:S01]  /*5d20*/  LDCU UR12, c[0x0][0xb20] ;  /* 0x00016400ff0c77ac */ /* 0x000e620008000800 */
[----:B------:R-:W-:Y:S02]  /*5d30*/  UIMAD.WIDE.U32 UR4, UR62, UR59, URZ ;  /* 0x0000003b3e0472a5 */ /* 0x000fe4000f8e00ff */
[----:B------:R-:W-:Y:S02]  /*5d40*/  UIMAD.WIDE.U32 UR6, UR63, UR56, URZ ;  /* 0x000000383f0672a5 */ /* 0x000fe4000f8e00ff */
[----:B------:R-:W-:Y:S02]  /*5d50*/  UISETP.NE.AND UP0, UPT, UR58, 0x1, UPT ;  /* 0x000000013a00788c */ /* 0x000fe4000bf05270 */
[----:B------:R-:W-:Y:S02]  /*5d60*/  UIMAD.WIDE.U32 UR8, UR37, UR59, URZ ;  /* 0x0000003b250872a5 */ /* 0x000fe4000f8e00ff */
[----:B------:R-:W-:Y:S02]  /*5d70*/  UIMAD.WIDE.U32 UR10, UR38, UR56, URZ ;  /* 0x00000038260a72a5 */ /* 0x000fe4000f8e00ff */
[----:B------:R-:W-:Y:S02]  /*5d80*/  UISETP.NE.AND UP1, UPT, UR43, 0x1, UPT ;  /* 0x000000012b00788c */ /* 0x000fe4000bf25270 */
[----:B------:R-:W-:Y:S01]  /*5d90*/  UISETP.NE.AND UP2, UPT, UR42, 0x1, UPT ;  /* 0x000000012a00788c */ /* 0x000fe2000bf45270 */
[----:B------:R-:W-:Y:S02]  /*5da0*/  UMOV UR4, UR5 ;  /* 0x0000000500047c82 */ /* 0x000fe40008000000 */
[----:B-1----:R-:W-:Y:S03]  /*5db0*/  USHF.R.U32.HI UR5, URZ, UR12, UR4 ;  /* 0x0000000cff057299 */ /* 0x002fe60008011604 */
[----:B------:R-:W-:Y:S02]  /*5dc0*/  UMOV UR4, UR7 ;  /* 0x0000000700047c82 */ /* 0x000fe40008000000 */
[----:B------:R-:W-:Y:S02]  /*5dd0*/  USHF.R.U32.HI UR7, URZ, UR57, UR4 ;  /* 0x00000039ff077299 */ /* 0x000fe40008011604 */
[----:B------:R-:W-:Y:S02]  /*5de0*/  USEL UR4, UR62, UR5, !UP0 ;  /* 0x000000053e047287 */ /* 0x000fe4000c000000 */
[----:B------:R-:W-:Y:S01]  /*5df0*/  USEL UR7, UR63, UR7, !UP1 ;  /* 0x000000073f077287 */ /* 0x000fe2000c800000 */
[----:B------:R-:W-:Y:S01]  /*5e00*/  UMOV UR5, UR9 ;  /* 0x0000000900057c82 */ /* 0x000fe20008000000 */
[----:B------:R-:W-:Y:S02]  /*5e10*/  UIMAD.WIDE.U32 UR8, UR4, UR40, URZ ;  /* 0x00000028040872a5 */ /* 0x000fe4000f8e00ff */
[----:B------:R-:W-:Y:S03]  /*5e20*/  USHF.R.U32.HI UR6, URZ, UR12, UR5 ;  /* 0x0000000cff067299 */ /* 0x000fe60008011605 */
[----:B------:R-:W-:Y:S01]  /*5e30*/  UMOV UR5, UR11 ;  /* 0x0000000b00057c82 */ /* 0x000fe20008000000 */
[----:B------:R-:W-:Y:S02]  /*5e40*/  UIMAD.WIDE.U32 UR10, UR7, UR40, URZ ;  /* 0x00000028070a72a5 */ /* 0x000fe4000f8e00ff */
[----:B------:R-:W-:Y:S02]  /*5e50*/  USHF.R.U32.HI UR12, URZ, UR57, UR5 ;  /* 0x00000039ff0c7299 */ /* 0x000fe40008011605 */
[----:B------:R-:W-:Y:S01]  /*5e60*/  USEL UR6, UR37, UR6, !UP0 ;  /* 0x0000000625067287 */ /* 0x000fe2000c000000 */
[----:B------:R-:W-:Y:S02]  /*5e70*/  UMOV UR5, UR9 ;  /* 0x0000000900057c82 */ /* 0x000fe40008000000 */
[----:B------:R-:W-:Y:S01]  /*5e80*/  UMOV UR10, UR11 ;  /* 0x0000000b000a7c82 */ /* 0x000fe20008000000 */
[----:B------:R-:W-:Y:S02]  /*5e90*/  @UP2 USHF.R.U32.HI UR4, URZ, UR41, UR5 ;  /* 0x00000029ff042299 */ /* 0x000fe40008011605 */
[----:B------:R-:W-:Y:S02]  /*5ea0*/  @UP2 USHF.R.U32.HI UR7, URZ, UR41, UR10 ;  /* 0x00000029ff072299 */ /* 0x000fe4000801160a */
[----:B------:R-:W-:Y:S02]  /*5eb0*/  UIMAD UR4, UR42, UR4, URZ ;  /* 0x000000042a0472a4 */ /* 0x000fe4000f8e02ff */
[----:B------:R-:W-:Y:S02]  /*5ec0*/  UIMAD.WIDE.U32 UR10, UR6, UR40, URZ ;  /* 0x00000028060a72a5 */ /* 0x000fe4000f8e00ff */
[----:B------:R-:W-:Y:S02]  /*5ed0*/  USEL UR5, UR38, UR12, !UP1 ;  /* 0x0000000c26057287 */ /* 0x000fe4000c800000 */
[----:B------:R-:W-:Y:S02]  /*5ee0*/  UIMAD UR8, UR42, UR7, URZ ;  /* 0x000000072a0872a4 */ /* 0x000fe4000f8e02ff */
[----:B------:R-:W-:Y:S03]  /*5ef0*/  UISETP.GE.AND UP0, UPT, UR6, UR4, UPT ;  /* 0x000000040600728c */ /* 0x000fe6000bf06270 */
[----:B------:R-:W-:Y:S01]  /*5f00*/  UMOV UR4, UR11 ;  /* 0x0000000b00047c82 */ /* 0x000fe20008000000 */
[----:B------:R-:W-:Y:S02]  /*5f10*/  UISETP.GE.OR UP0, UPT, UR5, UR8, UP0 ;  /* 0x000000080500728c */ /* 0x000fe40008706670 */
[----:B------:R-:W-:Y:S02]  /*5f20*/  USHF.R.U32.HI UR4, URZ, UR41, UR4 ;  /* 0x00000029ff047299 */ /* 0x000fe40008011604 */
[----:B------:R-:W-:Y:S02]  /*5f30*/  UIMAD.WIDE.U32 UR8, UR5, UR40, URZ ;  /* 0x00000028050872a5 */ /* 0x000fe4000f8e00ff */
[----:B------:R-:W-:Y:S02]  /*5f40*/  USEL UR11, UR6, UR4, !UP2 ;  /* 0x00000004060b7287 */ /* 0x000fe4000d000000 */
[----:B------:R-:W-:Y:S02]  /*5f50*/  UIADD3 UR8, UPT, UPT, -UR5, URZ, URZ ;  /* 0x000000ff05087290 */ /* 0x000fe4000fffe1ff */
[----:B------:R-:W-:Y:S01]  /*5f60*/  UIADD3 UR10, UPT, UPT, -UR11, URZ, URZ ;  /* 0x000000ff0b0a7290 */ /* 0x000fe2000fffe1ff */
[----:B------:R-:W-:Y:S01]  /*5f70*/  @!UP0 UMOV UR4, UR9 ;  /* 0x0000000900048c82 */ /* 0x000fe20008000000 */
[----:B------:R-:W-:Y:S02]  /*5f80*/  UIADD3 UR9, UPT, UPT, -UR6, URZ, URZ ;  /* 0x000000ff06097290 */ /* 0x000fe4000fffe1ff */
[----:B------:R-:W-:Y:S02]  /*5f90*/  @!UP0 USHF.R.U32.HI UR4, URZ, UR41, UR4 ;  /* 0x00000029ff048299 */ /* 0x000fe40008011604 */
[----:B------:R-:W-:Y:S02]  /*5fa0*/  UIMAD UR10, UR42, UR10, UR6 ;  /* 0x0000000a2a0a72a4 */ /* 0x000fe4000f8e0206 */
[----:B------:R-:W-:Y:S04]  /*5fb0*/  @!UP0 USEL UR4, UR5, UR4, !UP2 ;  /* 0x0000000405048287 */ /* 0x000fe8000d000000 */
[----:B------:R-:W-:Y:S02]  /*5fc0*/  @!UP0 UIMAD UR10, UR7, UR10, UR4 ;  /* 0x0000000a070a82a4 */ /* 0x000fe4000f8e0204 */
[----:B------:R-:W-:Y:S02]  /*5fd0*/  @!UP0 UIADD3 UR11, UPT, UPT, UR11, -UR4, URZ ;  /* 0x800000040b0b8290 */ /* 0x000fe4000fffe0ff */
[----:B------:R-:W-:Y:S02]  /*5fe0*/  UIMAD UR7, UR43, UR8, UR38 ;  /* 0x000000082b0772a4 */ /* 0x000fe4000f8e0226 */
[----:B------:R-:W-:Y:S02]  /*5ff0*/  @!UP0 UIMAD UR6, UR11, UR42, UR5 ;  /* 0x0000002a0b0682a4 */ /* 0x000fe4000f8e0205 */
[----:B------:R-:W-:Y:S01]  /*6000*/  UIMAD UR4, UR58, UR9, UR37 ;  /* 0x000000093a0472a4 */ /* 0x000fe2000f8e0225 */
[----:B------:R-:W-:Y:S02]  /*6010*/  @!UP0 UMOV UR5, UR10 ;  /* 0x0000000a00058c82 */ /* 0x000fe40008000000 */
[----:B------:R-:W-:Y:S02]  /*6020*/  UIMAD UR38, UR5, UR43, UR7 ;  /* 0x0000002b052672a4 */ /* 0x000fe4000f8e0207 */
[----:B------:R-:W-:Y:S11]  /*6030*/  UIMAD UR37, UR6, UR58, UR4 ;  /* 0x0000003a062572a4 */ /* 0x000ff6000f8e0204 */
[----:B------:R-:W-:Y:S01]  /*6040*/  @!UPT UIADD3 URZ, UPT, UPT, URZ, URZ, URZ ;  /* 0x000000fffffff290 */ /* 0x000fe2000fffe0ff */
.L_x_102:
[----:B------:R-:W-:Y:S01]  /*6050*/  UISETP.NE.AND UP0, UPT, UR39, 0x1, UPT ;  /* 0x000000012700788c */ /* 0x000fe2000bf05270 */
[----:B------:R-:W-:Y:S01]  /*6060*/  R2UR UR11, R102 ;  /* 0x00000000660b72ca */ /* 0x000fe200000e0000 */
[----:B------:R-:W-:Y:S01]  /*6070*/  USHF.L.U32 UR50, UR25, 0x7, URZ ;  /* 0x0000000719327899 */ /* 0x000fe200080006ff */
[----:B------:R-:W-:Y:S01]  /*6080*/  IADD3 R91, PT, PT, R91, 0x1, RZ ;  /* 0x000000015b5b7810 */ /* 0x000fe20007ffe0ff */
[----:B------:R-:W-:Y:S07]  /*6090*/  USHF.L.U32 UR49, UR26, 0x6, URZ ;  /* 0x000000061a317899 */ /* 0x000fee00080006ff */
[----:B------:R-:W1:Y:S01]  /*60a0*/  @!UP0 LDCU.128 UR12, c[0x0][0xb10] ;  /* 0x00016200ff0c87ac */ /* 0x000e620008000c00 */
[----:B------:R-:W2:Y:S01]  /*60b0*/  @!UP0 LDCU UR5, c[0x0][0xb0c] ;  /* 0x00016180ff0587ac */ /* 0x000ea20008000800 */
[----:B------:R-:W3:Y:S01]  /*60c0*/  @!UP0 LDCU UR10, c[0x0][0xb20] ;  /* 0x00016400ff0a87ac */ /* 0x000ee20008000800 */
[----:B-1----:R-:W-:Y:S02]  /*60d0*/  UIMAD.WIDE.U32 UR8, UR38, UR12, URZ ;  /* 0x0000000c260872a5 */ /* 0x002fe4000f8e00ff */
[----:B------:R-:W-:Y:S02]  /*60e0*/  UIMAD.WIDE.U32 UR6, UR37, UR15, URZ ;  /* 0x0000000f250672a5 */ /* 0x000fe4000f8e00ff */
[----:B------:R-:W-:Y:S03]  /*60f0*/  @!UP0 UISETP.NE.AND UP1, UPT, UR14, 0x1, UPT ;  /* 0x000000010e00888c */ /* 0x000fe6000bf25270 */
[----:B------:R-:W-:Y:S01]  /*6100*/  @!UP0 UMOV UR4, UR9 ;  /* 0x0000000900048c82 */ /* 0x000fe20008000000 */
[----:B--2---:R-:W-:Y:S02]  /*6110*/  @!UP0 UISETP.NE.AND UP2, UPT, UR5, 0x1, UPT ;  /* 0x000000010500888c */ /* 0x004fe4000bf45270 */
[----:B------:R-:W-:Y:S01]  /*6120*/  @!UP0 USHF.R.U32.HI UR4, URZ, UR13, UR4 ;  /* 0x0000000dff048299 */ /* 0x000fe20008011604 */
[----:B------:R-:W-:Y:S02]  /*6130*/  @!UP0 UMOV UR6, UR7 ;  /* 0x0000000700068c82 */ /* 0x000fe40008000000 */
[----:B---3--:R-:W-:Y:S02]  /*6140*/  @!UP0 USHF.R.U32.HI UR6, URZ, UR10, UR6 ;  /* 0x0000000aff068299 */ /* 0x008fe40008011606 */
[----:B------:R-:W-:Y:S02]  /*6150*/  @!UP0 USEL UR7, UR38, UR4, !UP2 ;  /* 0x0000000426078287 */ /* 0x000fe4000d000000 */
[----:B------:R-:W-:Y:S04]  /*6160*/  @!UP0 USEL UR6, UR37, UR6, !UP1 ;  /* 0x0000000625068287 */ /* 0x000fe8000c800000 */
[----:B------:R-:W-:Y:S02]  /*6170*/  @!UP0 UIADD3 UR4, UPT, UPT, -UR7, UR6, URZ ;  /* 0x0000000607048290 */ /* 0x000fe4000fffe1ff */
[----:B------:R-:W-:Y:S02]  /*6180*/  @!UP0 UIADD3 UR6, UPT, UPT, UR7, -UR6, URZ ;  /* 0x8000000607068290 */ /* 0x000fe4000fffe0ff */
[----:B------:R-:W-:Y:S02]  /*6190*/  @!UP0 UIMAD UR38, UR4, UR5, UR38 ;  /* 0x00000005042682a4 */ /* 0x000fe4000f8e0226 */
[----:B------:R-:W-:Y:S02]  /*61a0*/  @!UP0 UIMAD UR37, UR6, UR14, UR37 ;  /* 0x0000000e062582a4 */ /* 0x000fe4000f8e0225 */
[----:B------:R-:W-:Y:S09]  /*61b0*/  ULOP3.LUT UP0, URZ, UR11, 0x1b0, URZ, 0xc0, !UPT ;  /* 0x000001b00bff7892 */ /* 0x000ff2000f80c0ff */
[----:B------:R-:W-:Y:S05]  /*61c0*/  BRA.U !UP0, `(.L_x_103) ;  /* 0x00000001087c7547 */ /* 0x000fea000b800000 */
[----:B------:R-:W1:Y:S01]  /*61d0*/  LDCU.64 UR8, c[0x4][0x80] ;  /* 0x01001000ff0877ac */ /* 0x000e620008000a00 */
[----:B------:R-:W-:Y:S01]  /*61e0*/  MOV R2, 0x0 ;  /* 0x0000000000027802 */ /* 0x000fe20000000f00 */
[----:B------:R-:W-:Y:S02]  /*61f0*/  HFMA2 R12, -RZ, RZ, 0, 5.9604644775390625e-08 ;  /* 0x00000001ff0c7431 */ /* 0x000fe400000001ff */
[----:B------:R-:W-:Y:S01]  /*6200*/  IMAD.MOV.U32 R8, RZ, RZ, 0x70 ;  /* 0x00000070ff087424 */ /* 0x000fe200078e00ff */
[----:B------:R2:W3:Y:S01]  /*6210*/  LDC.64 R14, c[0x4][R2] ;  /* 0x01000000020e7b82 */ /* 0x0004e20000000a00 */
[----:B------:R-:W4:Y:S01]  /*6220*/  LDCU.64 UR6, c[0x4][0x88] ;  /* 0x01001100ff0677ac */ /* 0x000f220008000a00 */
[----:B------:R-:W-:Y:S01]  /*6230*/  IMAD.MOV.U32 R13, RZ, RZ, RZ ;  /* 0x000000ffff0d7224 */ /* 0x000fe200078e00ff */
[----:B------:R-:W2:Y:S01]  /*6240*/  LDCU.64 UR4, c[0x4][0x8] ;  /* 0x01000100ff0477ac */ /* 0x000ea20008000a00 */
[----:B-1----:R-:W-:Y:S01]  /*6250*/  MOV R5, UR9 ;  /* 0x0000000900057c02 */ /* 0x002fe20008000f00 */
[----:B------:R-:W-:Y:S01]  /*6260*/  IMAD.U32 R4, RZ, RZ, UR8 ;  /* 0x00000008ff047e24 */ /* 0x000fe2000f8e00ff */
[----:B----4-:R-:W-:Y:S01]  /*6270*/  MOV R7, UR7 ;  /* 0x0000000700077c02 */ /* 0x010fe20008000f00 */
[----:B------:R-:W-:Y:S01]  /*6280*/  IMAD.U32 R6, RZ, RZ, UR6 ;  /* 0x00000006ff067e24 */ /* 0x000fe2000f8e00ff */
[----:B--2---:R-:W-:Y:S01]  /*6290*/  MOV R11, UR5 ;  /* 0x00000005000b7c02 */ /* 0x004fe20008000f00 */
[----:B------:R-:W-:Y:S02]  /*62a0*/  IMAD.U32 R10, RZ, RZ, UR4 ;  /* 0x00000004ff0a7e24 */ /* 0x000fe4000f8e00ff */
[----:B------:R-:W-:Y:S07]  /*62b0*/  LEPC R20, `(.L_x_104) ;  /* 0x000000001014794e */ /* 0x000fee0000000000 */
[----:B---3-5:R-:W-:Y:S05]  /*62c0*/  CALL.ABS.NOINC R14 ;  /* 0x000000000e007343 */ /* 0x028fea0003c00000 */
.L_x_104:
[----:B------:R-:W1:Y:S01]  /*62d0*/  LDCU.64 UR8, c[0x4][0x80] ;  /* 0x01001000ff0877ac */ /* 0x000e620008000a00 */
[----:B------:R-:W2:Y:S01]  /*62e0*/  LDC.64 R2, c[0x4][R2] ;  /* 0x0100000002027b82 */ /* 0x000ea20000000a00 */
[----:B------:R-:W-:Y:S02]  /*62f0*/  HFMA2 R12, -RZ, RZ, 0, 5.9604644775390625e-08 ;  /* 0x00000001ff0c7431 */ /* 0x000fe400000001ff */
[----:B------:R-:W-:Y:S02]  /*6300*/  IMAD.MOV.U32 R8, RZ, RZ, 0x70 ;  /* 0x00000070ff087424 */ /* 0x000fe400078e00ff */
[----:B------:R-:W-:Y:S01]  /*6310*/  IMAD.MOV.U32 R13, RZ, RZ, RZ ;  /* 0x000000ffff0d7224 */ /* 0x000fe200078e00ff */
[----:B------:R-:W3:Y:S01]  /*6320*/  LDCU.64 UR6, c[0x4][0x88] ;  /* 0x01001100ff0677ac */ /* 0x000ee20008000a00 */
[----:B------:R-:W4:Y:S01]  /*6330*/  LDCU.64 UR4, c[0x4][0x8] ;  /* 0x01000100ff0477ac */ /* 0x000f220008000a00 */
[----:B-1----:R-:W-:Y:S02]  /*6340*/  MOV R4, UR8 ;  /* 0x0000000800047c02 */ /* 0x002fe40008000f00 */
[----:B------:R-:W-:Y:S02]  /*6350*/  MOV R5, UR9 ;  /* 0x0000000900057c02 */ /* 0x000fe40008000f00 */
[----:B---3--:R-:W-:Y:S01]  /*6360*/  MOV R7, UR7 ;  /* 0x0000000700077c02 */ /* 0x008fe20008000f00 */
[----:B------:R-:W-:Y:S01]  /*6370*/  IMAD.U32 R6, RZ, RZ, UR6 ;  /* 0x00000006ff067e24 */ /* 0x000fe2000f8e00ff */
[----:B----4-:R-:W-:Y:S01]  /*6380*/  MOV R11, UR5 ;  /* 0x00000005000b7c02 */ /* 0x010fe20008000f00 */
[----:B------:R-:W-:Y:S02]  /*6390*/  IMAD.U32 R10, RZ, RZ, UR4 ;  /* 0x00000004ff0a7e24 */ /* 0x000fe4000f8e00ff */
[----:B------:R-:W-:Y:S07]  /*63a0*/  LEPC R20, `(.L_x_103) ;  /* 0x000000001014794e */ /* 0x000fee0000000000 */
[----:B--2---:R-:W-:Y:S05]  /*63b0*/  CALL.ABS.NOINC R2 ;  /* 0x0000000002007343 */ /* 0x004fea0003c00000 */
.L_x_103:
[----:B------:R-:W-:Y:S02]  /*63c0*/  R2UR UR6, R88 ;  /* 0x00000000580672ca */ /* 0x000fe400000e0000 */
[----:B------:R-:W-:Y:S02]  /*63d0*/  R2UR UR5, R100 ;  /* 0x00000000640572ca */ /* 0x000fe400000e0000 */
[----:B------:R-:W-:Y:S02]  /*63e0*/  R2UR UR4, R99 ;  /* 0x00000000630472ca */ /* 0x000fe400000e0000 */
[----:B------:R-:W-:Y:S02]  /*63f0*/  ISETP.NE.U32.AND P4, PT, R78, RZ, PT ;  /* 0x000000ff4e00720c */ /* 0x000fe40003f85070 */
[----:B------:R-:W-:Y:S02]  /*6400*/  ISETP.NE.U32.AND P2, PT, RZ, UR60, PT ;  /* 0x0000003cff007c0c */ /* 0x000fe4000bf45070 */
[----:B------:R-:W-:Y:S02]  /*6410*/  ISETP.NE.AND.EX P4, PT, R79, RZ, PT, P4 ;  /* 0x000000ff4f00720c */ /* 0x000fe40003f85340 */
[----:B------:R-:W-:Y:S01]  /*6420*/  ISETP.NE.AND.EX P2, PT, RZ, UR61, PT, P2 ;  /* 0x0000003dff007c0c */ /* 0x000fe2000bf45320 */
[----:B------:R-:W-:Y:S02]  /*6430*/  UISETP.NE.AND UP2, UPT, UR6, URZ, UPT ;  /* 0x000000ff0600728c */ /* 0x000fe4000bf45270 */
[----:B------:R-:W-:Y:S04]  /*6440*/  UISETP.NE.U32.AND UP0, UPT, UR5, URZ, UPT ;  /* 0x000000ff0500728c */ /* 0x000fe8000bf05070 */
[----:B------:R-:W-:Y:S01]  /*6450*/  UISETP.NE.AND.EX UP1, UPT, UR4, URZ, UPT, UP0 ;  /* 0x000000ff0400728c */ /* 0x000fe2000bf25300 */
[----:B------:R-:W-:Y:S01]  /*6460*/  PLOP3.LUT P1, PT, PT, PT, UP2, 0x80, 0x8 ;  /* 0x000000000008781c */ /* 0x000fe20003f2f028 */
[----:B------:R-:W-:Y:S03]  /*6470*/  UPLOP3.LUT UP0, UPT, UPT, UPT, UPT, 0x40, 0x4 ;  /* 0x000000000004789c */ /* 0x000fe60003f0e870 */
[----:B------:R-:W-:Y:S06]  /*6480*/  @UP2 UPLOP3.LUT UP0, UPT, UPT, UPT, UP1, 0x80, 0x8 ;  /* 0x000000000008289c */ /* 0x000fec0003f0f010 */
[----:B------:R-:W-:Y:S01]  /*6490*/  PLOP3.LUT P0, PT, PT, PT, UP0, 0x80, 0x8 ;  /* 0x000000000008781c */ /* 0x000fe20003f0f008 */
[----:B------:R-:W-:Y:S01]  /*64a0*/  @!UPT UIADD3 URZ, UPT, UPT, URZ, URZ, URZ ;  /* 0x000000fffffff290 */ /* 0x000fe2000fffe0ff */
[----:B------:R-:W-:Y:S11]  /*64b0*/  BRA.U !UP1, `(.L_x_105) ;  /* 0x0000000109407547 */ /* 0x000ff6000b800000 */
[----:B------:R-:W-:Y:S01]  /*64c0*/  UISETP.NE.U32.AND UP0, UPT, UR60, URZ, UPT ;  /* 0x000000ff3c00728c */ /* 0x000fe2000bf05070 */
[----:B------:R-:W-:Y:S01]  /*64d0*/  R2UR UR6, R100 ;  /* 0x00000000640672ca */ /* 0x000fe200000e0000 */
[----:B------:R-:W1:Y:S01]  /*64e0*/  LDCU.64 UR8, c[0x0][0x358] ;  /* 0x00006b00ff0877ac */ /* 0x000e620008000a00 */
[----:B------:R-:W-:Y:S02]  /*64f0*/  HFMA2 R84, -RZ, RZ, 0, 5.9604644775390625e-08 ;  /* 0x00000001ff547431 */ /* 0x000fe400000001ff */
[----:B------:R-:W-:Y:S01]  /*6500*/  IMAD.MOV.U32 R0, RZ, RZ, 0x1 ;  /* 0x00000001ff007424 */ /* 0x000fe200078e00ff */
[----:B------:R-:W-:Y:S06]  /*6510*/  UISETP.NE.AND.EX UP0, UPT, UR61, URZ, UPT, UP0 ;  /* 0x000000ff3d00728c */ /* 0x000fec000bf05300 */
[----:B------:R-:W-:Y:S05]  /*6520*/  PLOP3.LUT P3, PT, PT, PT, UP0, 0x80, 0x8 ;  /* 0x000000000008781c */ /* 0x000fea0003f6f008 */
[----:B------:R-:W2:Y:S01]  /*6530*/  @UP0 LDCU.64 UR4, c[0x0][0x888] ;  /* 0x00011100ff0407ac */ /* 0x000ea20008000a00 */
[----:B------:R-:W-:Y:S07]  /*6540*/  @UP0 UIMAD UR6, UR36, UR6, URZ ;  /* 0x00000006240602a4 */ /* 0x000fee000f8e02ff */
[----:B------:R-:W-:Y:S01]  /*6550*/  @!P3 PRMT R84, R0, 0x7610, R84 ;  /* 0x000076100054b816 */ /* 0x000fe20000000054 */
[----:B--2---:R-:W-:Y:S06]  /*6560*/  @UP0 UIMAD.WIDE UR4, UR6, 0x4, UR4 ;  /* 0x00000004060408a5 */ /* 0x004fec000f8e0204 */
[----:B------:R-:W-:Y:S02]  /*6570*/  IMAD.U32 R2, RZ, RZ, UR4 ;  /* 0x00000004ff027e24 */ /* 0x000fe4000f8e00ff */
[----:B------:R-:W-:Y:S03]  /*6580*/  IMAD.U32 R3, RZ, RZ, UR5 ;  /* 0x00000005ff037e24 */ /* 0x000fe6000f8e00ff */
[----:B------:R-:W2:Y:S02]  /*6590*/  @!UP0 LDCU UR4, c[0x0][0x880] ;  /* 0x00011000ff0487ac */ /* 0x000ea40008000800 */
[----:B-1---5:R1:W5:Y:S02]  /*65a0*/  @P3 LDG.E R41, desc[UR8][R2.64] ;  /* 0x0000000802293981 */ /* 0x022364000c1e1900 */
[----:B-12---:R-:W-:Y:S02]  /*65b0*/  @!P3 MOV R41, UR4 ;  /* 0x000000040029bc02 */ /* 0x006fe40008000f00 */
.L_x_105:
[----:B------:R-:W-:Y:S05]  /*65c0*/  @!P4 BRA `(.L_x_106) ;  /* 0x000000000024c947 */ /* 0x000fea0003800000 */
[----:B------:R-:W-:Y:S01]  /*65d0*/  ISETP.NE.U32.AND P3, PT, R76, RZ, PT ;  /* 0x000000ff4c00720c */ /* 0x000fe20003f65070 */
[----:B------:R-:W1:Y:S03]  /*65e0*/  LDCU.64 UR4, c[0x0][0x358] ;  /* 0x00006b00ff0477ac */ /* 0x000e660008000a00 */
[----:B------:R-:W-:Y:S11]  /*65f0*/  ISETP.NE.AND.EX P3, PT, R77, RZ, PT, P3 ;  /* 0x000000ff4d00720c */ /* 0x000ff60003f65330 */
[----:B------:R-:W-:Y:S02]  /*6600*/  @!UPT UIADD3 URZ, UPT, UPT, URZ, URZ, URZ ;  /* 0x000000fffffff290 */ /* 0x000fe4000fffe0ff */
[----:B------:R-:W2:Y:S01]  /*6610*/  @P3 LDC.64 R2, c[0x0][0x8a8] ;  /* 0x00022a00ff023b82 */ /* 0x000ea20000000a00 */
[----:B------:R-:W-:Y:S04]  /*6620*/  @P3 IMAD R0, R78, UR36, RZ ;  /* 0x000000244e003c24 */ /* 0x000fe8000f8e02ff */
[----:B--2---:R-:W-:Y:S05]  /*6630*/  @P3 IMAD.WIDE R2, R0, 0x4, R2 ;  /* 0x0000000400023825 */ /* 0x004fea00078e0202 */
[----:B-1---5:R1:W5:Y:S02]  /*6640*/  @P3 LDG.E R38, desc[UR4][R2.64] ;  /* 0x0000000402263981 */ /* 0x022364000c1e1900 */
[----:B-1----:R-:W2:Y:S02]  /*6650*/  @!P3 LDC R38, c[0x0][0x8a0] ;  /* 0x00022800ff26bb82 */ /* 0x002ea40000000800 */
.L_x_106:
[----:B-----5:R-:W-:Y:S01]  /*6660*/  FSETP.NEU.AND P3, PT, R41, RZ, PT ;  /* 0x000000ff2900720b */ /* 0x020fe20003f6d000 */
[----:B------:R-:W-:Y:S01]  /*6670*/  ULOP3.LUT UR4, UR54, 0x1, URZ, 0x3c, !UPT ;  /* 0x0000000136047892 */ /* 0x000fe2000f8e3cff */
[----:B------:R-:W-:Y:S01]  /*6680*/  SEL R4, RZ, 0xffffffff, P2 ;  /* 0xffffffffff047807 */ /* 0x000fe20001000000 */
[----:B------:R-:W-:Y:S01]  /*6690*/  IMAD.U32 R110, RZ, RZ, UR46 ;  /* 0x0000002eff6e7e24 */ /* 0x000fe2000f8e00ff */
[----:B------:R-:W-:Y:S01]  /*66a0*/  @P1 LOP3.LUT P2, RZ, R84, 0xff, RZ, 0xc0, !PT ;  /* 0x000000ff54ff1812 */ /* 0x000fe2000784c0ff */
[----:B------:R-:W-:Y:S01]  /*66b0*/  IMAD.SHL.U32 R81, R93, 0x10, RZ ;  /* 0x000000105d517824 */ /* 0x000fe200078e00ff */
[----:B------:R-:W-:Y:S01]  /*66c0*/  @P1 SEL R3, RZ, 0xffffffff, P3 ;  /* 0xffffffffff031807 */ /* 0x000fe20001800000 */
[----:B------:R-:W-:Y:S01]  /*66d0*/  IMAD.U32 R111, RZ, RZ, UR4 ;  /* 0x00000004ff6f7e24 */ /* 0x000fe2000f8e00ff */
[----:B------:R-:W-:Y:S01]  /*66e0*/  LEA R89, R36, UR47, 0x3 ;  /* 0x0000002f24597c11 */ /* 0x000fe2000f8e18ff */
[----:B------:R-:W-:Y:S01]  /*66f0*/  IMAD.SHL.U32 R110, R110, 0x2000, RZ ;  /* 0x000020006e6e7824 */ /* 0x000fe200078e00ff */
[----:B------:R-:W-:Y:S01]  /*6700*/  @P0 SEL R3, R4, R3, !P2 ;  /* 0x0000000304030207 */ /* 0x000fe20005000000 */
[----:B------:R-:W-:Y:S01]  /*6710*/  IMAD.SHL.U32 R80, R92, 0x10, RZ ;  /* 0x000000105c507824 */ /* 0x000fe200078e00ff */
[----:B------:R-:W-:Y:S01]  /*6720*/  SHF.L.U32 R2, R95, 0x1f, RZ ;  /* 0x0000001f5f027819 */ /* 0x000fe200000006ff */
[----:B------:R-:W-:Y:S01]  /*6730*/  IMAD.IADD R82, R97, 0x1, R110 ;  /* 0x0000000161527824 */ /* 0x000fe200078e026e */
[----:B------:R-:W-:Y:S01]  /*6740*/  @P1 LOP3.LUT R3, R3, 0x1, RZ, 0xc0, !PT ;  /* 0x0000000103031812 */ /* 0x000fe200078ec0ff */
[----:B------:R-:W-:Y:S01]  /*6750*/  BSSY B1, `(.L_x_107) ;  /* 0x0000039000017945 */ /* 0x000fe20003800000 */
[----:B------:R-:W-:Y:S01]  /*6760*/  PLOP3.LUT P2, PT, PT, PT, UP1, 0x80, 0x8 ;  /* 0x000000000008781c */ /* 0x000fe20003f4f018 */
[----:B------:R-:W-:Y:S01]  /*6770*/  IMAD.IADD R83, R82, 0x1, R81 ;  /* 0x0000000152537824 */ /* 0x000fe200078e0251 */
[----:B------:R-:W-:Y:S01]  /*6780*/  ISETP.NE.U32.OR P5, PT, R3, 0x1, !P1 ;  /* 0x000000010300780c */ /* 0x000fe20004fa5470 */
[----:B------:R-:W-:Y:S01]  /*6790*/  IMAD.U32 R3, RZ, RZ, UR46 ;  /* 0x0000002eff037e24 */ /* 0x000fe2000f8e00ff */
[----:B------:R-:W-:Y:S01]  /*67a0*/  LOP3.LUT P4, R90, R84, 0xff, RZ, 0xc0, !PT ;  /* 0x000000ff545a7812 */ /* 0x000fe2000788c0ff */
[----:B------:R-:W-:Y:S01]  /*67b0*/  IMAD.MOV.U32 R109, RZ, RZ, 0x1 ;  /* 0x00000001ff6d7424 */ /* 0x000fe200078e00ff */
[----:B------:R-:W-:Y:S01]  /*67c0*/  P2R R108, PR, RZ, 0x20 ;  /* 0x00000020ff6c7803 */ /* 0x000fe20000000000 */
[----:B------:R-:W-:Y:S01]  /*67d0*/  IMAD R39, R36, 0x40, R37 ;  /* 0x0000004024277824 */ /* 0x000fe200078e0225 */
[----:B------:R-:W-:Y:S01]  /*67e0*/  LEA R0, R3, UR47, 0x3 ;  /* 0x0000002f03007c11 */ /* 0x000fe2000f8e18ff */
[----:B------:R-:W-:Y:S01]  /*67f0*/  IMAD.U32 R112, RZ, RZ, UR46 ;  /* 0x0000002eff707e24 */ /* 0x000fe2000f8e00ff */
[----:B------:R-:W-:Y:S02]  /*6800*/  SEL R3, RZ, 0xffffffff, P3 ;  /* 0xffffffffff037807 */ /* 0x000fe40001800000 */
[----:B------:R-:W-:Y:S02]  /*6810*/  CS2R R74, SRZ ;  /* 0x00000000004a7805 */ /* 0x000fe4000001ff00 */
[----:B------:R-:W-:Y:S02]  /*6820*/  CS2R R72, SRZ ;  /* 0x0000000000487805 */ /* 0x000fe4000001ff00 */
[----:B------:R-:W-:Y:S02]  /*6830*/  CS2R R66, SRZ ;  /* 0x0000000000427805 */ /* 0x000fe4000001ff00 */
[----:B------:R-:W-:Y:S02]  /*6840*/  @P2 SEL R3, R4, R3, !P4 ;  /* 0x0000000304032207 */ /* 0x000fe40006000000 */
[----:B------:R-:W-:Y:S02]  /*6850*/  CS2R R64, SRZ ;  /* 0x0000000000407805 */ /* 0x000fe4000001ff00 */
[----:B------:R-:W-:Y:S02]  /*6860*/  @P5 SHF.L.U32 R5, R111, 0x1f, RZ ;  /* 0x0000001f6f055819 */ /* 0x000fe400000006ff */
[----:B------:R-:W-:Y:S02]  /*6870*/  CS2R R58, SRZ ;  /* 0x00000000003a7805 */ /* 0x000fe4000001ff00 */
[----:B------:R-:W-:Y:S02]  /*6880*/  LOP3.LUT R3, R3, 0x1, RZ, 0xc0, !PT ;  /* 0x0000000103037812 */ /* 0x000fe400078ec0ff */
[----:B------:R-:W-:Y:S01]  /*6890*/  CS2R R56, SRZ ;  /* 0x0000000000387805 */ /* 0x000fe2000001ff00 */
[----:B------:R-:W1:Y:S01]  /*68a0*/  @P5 SYNCS.PHASECHK.TRANS64.TRYWAIT P1, [R0+URZ+0x50], R5 ;  /* 0x00005005000055a7 */ /* 0x000e6200080211ff */
[----:B------:R-:W-:Y:S02]  /*68b0*/  CS2R R50, SRZ ;  /* 0x0000000000327805 */ /* 0x000fe4000001ff00 */
[----:B------:R-:W-:Y:S02]  /*68c0*/  ISETP.NE.U32.AND P2, PT, R3, 0x1, PT ;  /* 0x000000010300780c */ /* 0x000fe40003f45070 */
[----:B------:R-:W-:Y:S01]  /*68d0*/  CS2R R48, SRZ ;  /* 0x0000000000307805 */ /* 0x000fe2000001ff00 */
[----:B------:R-:W-:Y:S01]  /*68e0*/  IMAD.IADD R47, R82, 0x1, R80 ;  /* 0x00000001522f7824 */ /* 0x000fe200078e0250 */
[----:B------:R-:W-:Y:S01]  /*68f0*/  P2R R113, PR, RZ, 0x4 ;  /* 0x00000004ff717803 */ /* 0x000fe20000000000 */
[----:B------:R-:W-:Y:S01]  /*6900*/  IMAD.IADD R46, R96, 0x1, R83 ;  /* 0x00000001602e7824 */ /* 0x000fe200078e0253 */
[----:B------:R3:W4:Y:S01]  /*6910*/  SYNCS.PHASECHK.TRANS64.TRYWAIT P0, [R89+URZ+0xb0], R2 ;  /* 0x0000b002590075a7 */ /* 0x00072200080011ff */
[----:B-1----:R-:W-:Y:S01]  /*6920*/  @P5 SEL R109, RZ, 0x1, !P1 ;  /* 0x00000001ff6d5807 */ /* 0x002fe20004800000 */
[----:B---3--:R-:W-:Y:S06]  /*6930*/  @!P5 BRA `(.L_x_108) ;  /* 0x000000000068d947 */ /* 0x008fec0003800000 */
[----:B------:R-:W-:Y:S01]  /*6940*/  ISETP.NE.AND P1, PT, R109, RZ, PT ;  /* 0x000000ff6d00720c */ /* 0x000fe20003f25270 */
[----:B------:R-:W-:Y:S01]  /*6950*/  BSSY B0, `(.L_x_109) ;  /* 0x000000d000007945 */ /* 0x000fe20003800000 */
[----:B------:R-:W-:Y:S02]  /*6960*/  CS2R R50, SRZ ;  /* 0x0000000000327805 */ /* 0x000fe4000001ff00 */
[----:B------:R-:W-:Y:S02]  /*6970*/  CS2R R48, SRZ ;  /* 0x0000000000307805 */ /* 0x000fe4000001ff00 */
[----:B------:R-:W-:Y:S02]  /*6980*/  CS2R R58, SRZ ;  /* 0x00000000003a7805 */ /* 0x000fe4000001ff00 */
[----:B------:R-:W-:Y:S02]  /*6990*/  CS2R R56, SRZ ;  /* 0x0000000000387805 */ /* 0x000fe4000001ff00 */
[----:B------:R-:W-:Y:S02]  /*69a0*/  CS2R R66, SRZ ;  /* 0x0000000000427805 */ /* 0x000fe4000001ff00 */
[----:B------:R-:W-:Y:S02]  /*69b0*/  CS2R R64, SRZ ;  /* 0x0000000000407805 */ /* 0x000fe4000001ff00 */
[----:B------:R-:W-:Y:S02]  /*69c0*/  CS2R R74, SRZ ;  /* 0x00000000004a7805 */ /* 0x000fe4000001ff00 */
[----:B------:R-:W-:Y:S01]  /*69d0*/  CS2R R72, SRZ ;  /* 0x0000000000487805 */ /* 0x000fe2000001ff00 */
[----:B------:R-:W-:Y:S06]  /*69e0*/  @P1 BRA `(.L_x_110) ;  /* 0x00000000000c1947 */ /* 0x000fec0003800000 */
[----:B------:R-:W-:Y:S04]  /*69f0*/  SHF.L.U32 R3, R111, 0x1f, RZ ;  /* 0x0000001f6f037819 */ /* 0x000fe800000006ff */
[----:B------:R-:W1:Y:S02]  /*6a00*/  SYNCS.PHASECHK.TRANS64.TRYWAIT P1, [R0+URZ+0x50], R3 ;  /* 0x00005003000075a7 */ /* 0x000e6400080211ff */
[----:B-1----:R-:W-:Y:S05]  /*6a10*/  @!P1 BRA `(.L_x_111) ;  /* 0x0000002400cc9947 */ /* 0x002fea0003800000 */
.L_x_110:
[----:B------:R-:W-:Y:S05]  /*6a20*/  BSYNC B0 ;  /* 0x0000000000007941 */ /* 0x000fea0003800000 */
.L_x_109:
[----:B------:R-:W-:Y:S01]  /*6a30*/  ISETP.NE.AND P1, PT, R113, RZ, PT ;  /* 0x000000ff7100720c */ /* 0x000fe20003f25270 */
[----:B------:R-:W-:Y:S04]  /*6a40*/  UIADD3 UR4, UPT, UPT, UR46, 0x1, URZ ;  /* 0x000000012e047890 */ /* 0x000fe8000fffe0ff */
[----:B------:R-:W-:Y:S04]  /*6a50*/  UISETP.NE.AND UP0, UPT, UR4, 0x3, UPT ;  /* 0x000000030400788c */ /* 0x000fe8000bf05270 */
[----:B------:R-:W-:Y:S02]  /*6a60*/  USEL UR5, URZ, 0x1, UP0 ;  /* 0x00000001ff057887 */ /* 0x000fe40008000000 */
[----:B------:R-:W-:Y:S02]  /*6a70*/  USEL UR4, UR4, URZ, UP0 ;  /* 0x000000ff04047287 */ /* 0x000fe40008000000 */
[----:B------:R3:W1:Y:S02]  /*6a80*/  @P1 LDS.128 R48, [R82] ;  /* 0x0000000052301984 */ /* 0x0006640000000c00 */
[----:B------:R-:W-:Y:S02]  /*6a90*/  LOP3.LUT R111, R111, UR5, RZ, 0x3c, !PT ;  /* 0x000000056f6f7c12 */ /* 0x000fe4000f8e3cff */
[----:B------:R3:W1:Y:S01]  /*6aa0*/  @P1 LDS.128 R56, [R83+0x10] ;  /* 0x0000100053381984 */ /* 0x0006620000000c00 */
[----:B------:R-:W-:Y:S03]  /*6ab0*/  IMAD.U32 R112, RZ, RZ, UR4 ;  /* 0x00000004ff707e24 */ /* 0x000fe6000f8e00ff */
[----:B------:R3:W1:Y:S04]  /*6ac0*/  @P1 LDS.128 R64, [R47+0x20] ;  /* 0x000020002f401984 */ /* 0x0006680000000c00 */
[----:B------:R3:W1:Y:S02]  /*6ad0*/  @P1 LDS.128 R72, [R46+0x10] ;  /* 0x000010002e481984 */ /* 0x0006640000000c00 */
.L_x_108:
[----:B------:R-:W-:Y:S05]  /*6ae0*/  BSYNC B1 ;  /* 0x0000000000017941 */ /* 0x000fea0003800000 */
.L_x_107:
[----:B-1----:R-:W-:Y:S04]  /*6af0*/  SHF.R.U32.HI R0, RZ, 0x15, R39 ;  /* 0x00000015ff007819 */ /* 0x002fe80000011627 */
[----:B------:R-:W-:Y:S01]  /*6b00*/  LOP3.LUT P1, RZ, R0, 0x3, R85, 0x48, !PT ;  /* 0x0000000300ff7812 */ /* 0x000fe20007824855 */
[----:B------:R-:W-:Y:S01]  /*6b10*/  @!UPT UIADD3 URZ, UPT, UPT, URZ, URZ, URZ ;  /* 0x000000fffffff290 */ /* 0x000fe2000fffe0ff */
[----:B----4-:R-:W-:Y:S11]  /*6b20*/  @P0 BRA `(.L_x_112) ;  /* 0x0000000000080947 */ /* 0x010ff60003800000 */
[----:B------:R-:W1:Y:S02]  /*6b30*/  SYNCS.PHASECHK.TRANS64.TRYWAIT P0, [R89+URZ+0xb0], R2 ;  /* 0x0000b002590075a7 */ /* 0x000e6400080011ff */
[----:B-1----:R-:W-:Y:S05]  /*6b40*/  @!P0 BRA `(.L_x_113) ;  /* 0x0000002400948947 */ /* 0x002fea0003800000 */
.L_x_112:
[----:B------:R-:W-:Y:S05]  /*6b50*/  @!P1 BRA `(.L_x_114) ;  /* 0x0000000000409947 */ /* 0x000fea0003800000 */
[----:B------:R-:W4:Y:S01]  /*6b60*/  LDCU.64 UR8, c[0x4][0x70] ;  /* 0x01000e00ff0877ac */ /* 0x000f220008000a00 */
[----:B------:R-:W-:Y:S01]  /*6b70*/  MOV R3, 0x0 ;  /* 0x0000000000037802 */ /* 0x000fe20000000f00 */
[----:B------:R-:W-:Y:S02]  /*6b80*/  HFMA2 R12, -RZ, RZ, 0, 5.9604644775390625e-08 ;  /* 0x00000001ff0c7431 */ /* 0x000fe400000001ff */
[----:B------:R-:W-:Y:S02]  /*6b90*/  IMAD.MOV.U32 R8, RZ, RZ, 0x192 ;  /* 0x00000192ff087424 */ /* 0x000fe400078e00ff */
[----:B------:R-:W-:Y:S01]  /*6ba0*/  IMAD.MOV.U32 R13, RZ, RZ, RZ ;  /* 0x000000ffff0d7224 */ /* 0x000fe200078e00ff */
[----:B------:R-:W5:Y:S01]  /*6bb0*/  LDCU.64 UR6, c[0x4][0x78] ;  /* 0x01000f00ff0677ac */ /* 0x000f620008000a00 */
[----:B-1----:R-:W1:Y:S01]  /*6bc0*/  LDC.64 R2, c[0x4][R3] ;  /* 0x0100000003027b82 */ /* 0x002e620000000a00 */
[----:B------:R-:W2:Y:S01]  /*6bd0*/  LDCU.64 UR4, c[0x4][0x10] ;  /* 0x01000200ff0477ac */ /* 0x000ea20008000a00 */
[----:B----4-:R-:W-:Y:S01]  /*6be0*/  MOV R5, UR9 ;  /* 0x0000000900057c02 */ /* 0x010fe20008000f00 */
[----:B------:R-:W-:Y:S01]  /*6bf0*/  IMAD.U32 R4, RZ, RZ, UR8 ;  /* 0x00000008ff047e24 */ /* 0x000fe2000f8e00ff */
[----:B-----5:R-:W-:Y:S01]  /*6c00*/  MOV R7, UR7 ;  /* 0x0000000700077c02 */ /* 0x020fe20008000f00 */
[----:B------:R-:W-:Y:S01]  /*6c10*/  IMAD.U32 R6, RZ, RZ, UR6 ;  /* 0x00000006ff067e24 */ /* 0x000fe2000f8e00ff */
[----:B--2---:R-:W-:Y:S01]  /*6c20*/  MOV R11, UR5 ;  /* 0x00000005000b7c02 */ /* 0x004fe20008000f00 */
[----:B------:R-:W-:Y:S02]  /*6c30*/  IMAD.U32 R10, RZ, RZ, UR4 ;  /* 0x00000004ff0a7e24 */ /* 0x000fe4000f8e00ff */
[----:B------:R-:W-:Y:S07]  /*6c40*/  LEPC R20, `(.L_x_114) ;  /* 0x000000001014794e */ /* 0x000fee0000000000 */
[----:B-1-3--:R-:W-:Y:S05]  /*6c50*/  CALL.ABS.NOINC R2 ;  /* 0x0000000002007343 */ /* 0x00afea0003c00000 */
.L_x_114:
[----:B------:R-:W-:Y:S05]  /*6c60*/  WARPSYNC.ALL ;  /* 0x0000000000007948 */ /* 0x000fea0003800000 */
[----:B------:R-:W-:Y:S01]  /*6c70*/  R2UR UR4, R39 ;  /* 0x00000000270472ca */ /* 0x000fe200000e0000 */
[--C-:B------:R-:W-:Y:S01]  /*6c80*/  HADD2.F32 R40, -RZ, R48.reuse.H0_H0 ;  /* 0x20000030ff287230 */ /* 0x100fe20000004100 */
[----:B------:R-:W-:Y:S01]  /*6c90*/  ISETP.NE.AND P0, PT, R98, RZ, PT ;  /* 0x000000ff6200720c */ /* 0x000fe20003f05270 */
[----:B------:R-:W-:Y:S01]  /*6ca0*/  HADD2.F32 R43, -RZ, R48.H1_H1 ;  /* 0x30000030ff2b7230 */ /* 0x000fe20000004100 */
[----:B------:R-:W-:Y:S01]  /*6cb0*/  BSSY.RECONVERGENT B0, `(.L_x_115) ;  /* 0x0000085000007945 */ /* 0x000fe20003800200 */
[----:B------:R-:W-:Y:S02]  /*6cc0*/  HADD2.F32 R42, -RZ, R49.H0_H0 ;  /* 0x20000031ff2a7230 */ /* 0x000fe40000004100 */
[----:B------:R-:W-:Y:S02]  /*6cd0*/  HADD2.F32 R45, -RZ, R51.H0_H0 ;  /* 0x20000033ff2d7230 */ /* 0x000fe40000004100 */
[----:B------:R-:W-:Y:S04]  /*6ce0*/  HADD2.F32 R44, -RZ, R75.H1_H1 ;  /* 0x3000004bff2c7230 */ /* 0x000fe80000004100 */
[----:B------:R-:W2:Y:S02]  /*6cf0*/  LDTM.x32 R4, tmem[UR4] ;  /* 0x00000004000479ee */ /* 0x000ea400082c0000 */
[C---:B--2---:R-:W-:Y:S01]  /*6d00*/  FMUL R0, R38.reuse, R4 ;  /* 0x0000000426007220 */ /* 0x044fe20000400000 */
[C---:B-1----:R-:W-:Y:S01]  /*6d10*/  FMUL R2, R38.reuse, R5 ;  /* 0x0000000526027220 */ /* 0x042fe20000400000 */
[C---:B------:R-:W-:Y:S01]  /*6d20*/  FMUL R3, R38.reuse, R6 ;  /* 0x0000000626037220 */ /* 0x040fe20000400000 */
[C---:B------:R-:W-:Y:S01]  /*6d30*/  FMUL R7, R38.reuse, R7 ;  /* 0x0000000726077220 */ /* 0x040fe20000400000 */
[C---:B------:R-:W-:Y:S01]  /*6d40*/  FFMA R0, R41.reuse, R40, R0 ;  /* 0x0000002829007223 */ /* 0x040fe20000000000 */
[----:B------:R-:W-:Y:S02]  /*6d50*/  HADD2.F32 R40, -RZ, R49.H1_H1 ;  /* 0x30000031ff287230 */ /* 0x000fe40000004100 */
[C---:B------:R-:W-:Y:S01]  /*6d60*/  FFMA R2, R41.reuse, R43, R2 ;  /* 0x0000002b29027223 */ /* 0x040fe20000000002 */
[C---:B------:R-:W-:Y:S01]  /*6d70*/  FFMA R3, R41.reuse, R42, R3 ;  /* 0x0000002a29037223 */ /* 0x040fe20000000003 */
[--C-:B------:R-:W-:Y:S02]  /*6d80*/  HADD2.F32 R43, -RZ, R50.reuse.H0_H0 ;  /* 0x20000032ff2b7230 */ /* 0x100fe40000004100 */
[----:B------:R-:W-:Y:S01]  /*6d90*/  FMUL R4, R38, R8 ;  /* 0x0000000826047220 */ /* 0x000fe20000400000 */
[----:B------:R-:W-:Y:S01]  /*6da0*/  HADD2.F32 R42, -RZ, R50.H1_H1 ;  /* 0x30000032ff2a7230 */ /* 0x000fe20000004100 */
[----:B------:R-:W-:Y:S01]  /*6db0*/  F2FP.F16.F32.PACK_AB R52, R2, R0 ;  /* 0x000000000234723e */ /* 0x000fe200000000ff */
[C---:B------:R-:W-:Y:S01]  /*6dc0*/  FFMA R7, R41.reuse, R40, R7 ;  /* 0x0000002829077223 */ /* 0x040fe20000000007 */
[----:B------:R-:W-:Y:S01]  /*6dd0*/  FFMA R4, R41, R43, R4 ;  /* 0x0000002b29047223 */ /* 0x000fe20000000004 */
[C---:B------:R-:W-:Y:S01]  /*6de0*/  FMUL R5, R38.reuse, R9 ;  /* 0x0000000926057220 */ /* 0x040fe20000400000 */
[C---:B------:R-:W-:Y:S01]  /*6df0*/  FMUL R6, R38.reuse, R10 ;  /* 0x0000000a26067220 */ /* 0x040fe20000400000 */
[----:B------:R-:W-:Y:S01]  /*6e00*/  HADD2.F32 R40, -RZ, R51.H1_H1 ;  /* 0x30000033ff287230 */ /* 0x000fe20000004100 */
[----:B------:R-:W-:Y:S01]  /*6e10*/  F2FP.F16.F32.PACK_AB R53, R7, R3 ;  /* 0x000000030735723e */ /* 0x000fe200000000ff */
[C---:B------:R-:W-:Y:S01]  /*6e20*/  FFMA R5, R41.reuse, R42, R5 ;  /* 0x0000002a29057223 */ /* 0x040fe20000000005 */
[----:B------:R-:W-:Y:S01]  /*6e30*/  FFMA R6, R41, R45, R6 ;  /* 0x0000002d29067223 */ /* 0x000fe20000000006 */
[C---:B------:R-:W-:Y:S01]  /*6e40*/  FMUL R11, R38.reuse, R11 ;  /* 0x0000000b260b7220 */ /* 0x040fe20000400000 */
[--C-:B------:R-:W-:Y:S02]  /*6e50*/  HADD2.F32 R43, -RZ, R56.reuse.H0_H0 ;  /* 0x20000038ff2b7230 */ /* 0x100fe40000004100 */
[C---:B------:R-:W-:Y:S01]  /*6e60*/  FMUL R8, R38.reuse, R12 ;  /* 0x0000000c26087220 */ /* 0x040fe20000400000 */
[----:B------:R-:W-:Y:S01]  /*6e70*/  F2FP.F16.F32.PACK_AB R54, R5, R4 ;  /* 0x000000040536723e */ /* 0x000fe200000000ff */
[C---:B------:R-:W-:Y:S01]  /*6e80*/  FFMA R11, R41.reuse, R40, R11 ;  /* 0x00000028290b7223 */ /* 0x040fe2000000000b */
[----:B------:R-:W-:Y:S02]  /*6e90*/  HADD2.F32 R40, -RZ, R56.H1_H1 ;  /* 0x30000038ff287230 */ /* 0x000fe40000004100 */
[----:B------:R-:W-:Y:S01]  /*6ea0*/  FFMA R8, R41, R43, R8 ;  /* 0x0000002b29087223 */ /* 0x000fe20000000008 */
[C---:B------:R-:W-:Y:S01]  /*6eb0*/  FMUL R9, R38.reuse, R13 ;  /* 0x0000000d26097220 */ /* 0x040fe20000400000 */
[--C-:B------:R-:W-:Y:S01]  /*6ec0*/  HADD2.F32 R45, -RZ, R57.reuse.H0_H0 ;  /* 0x20000039ff2d7230 */ /* 0x100fe20000004100 */
[----:B------:R-:W-:Y:S01]  /*6ed0*/  F2FP.F16.F32.PACK_AB R55, R11, R6 ;  /* 0x000000060b37723e */ /* 0x000fe200000000ff */
[C---:B------:R-:W-:Y:S01]  /*6ee0*/  FMUL R10, R38.reuse, R14 ;  /* 0x0000000e260a7220 */ /* 0x040fe20000400000 */
[----:B------:R-:W-:Y:S02]  /*6ef0*/  HADD2.F32 R42, -RZ, R57.H1_H1 ;  /* 0x30000039ff2a7230 */ /* 0x000fe40000004100 */
[C---:B------:R-:W-:Y:S01]  /*6f00*/  FFMA R9, R41.reuse, R40, R9 ;  /* 0x0000002829097223 */ /* 0x040fe20000000009 */
[C---:B------:R-:W-:Y:S01]  /*6f10*/  FMUL R15, R38.reuse, R15 ;  /* 0x0000000f260f7220 */ /* 0x040fe20000400000 */
[----:B------:R1:W-:Y:S01]  /*6f20*/  STS.128 [R82], R52 ;  /* 0x0000003452007388 */ /* 0x0003e20000000c00 */
[----:B------:R-:W-:Y:S01]  /*6f30*/  FFMA R10, R41, R45, R10 ;  /* 0x0000002d290a7223 */ /* 0x000fe2000000000a */
[--C-:B------:R-:W-:Y:S01]  /*6f40*/  HADD2.F32 R40, -RZ, R58.reuse.H0_H0 ;  /* 0x2000003aff287230 */ /* 0x100fe20000004100 */
[----:B------:R-:W-:Y:S01]  /*6f50*/  F2FP.F16.F32.PACK_AB R60, R9, R8 ;  /* 0x00000008093c723e */ /* 0x000fe200000000ff */
[----:B------:R-:W-:Y:S01]  /*6f60*/  FFMA R15, R41, R42, R15 ;  /* 0x0000002a290f7223 */ /* 0x000fe2000000000f */
[C---:B------:R-:W-:Y:S01]  /*6f70*/  FMUL R12, R38.reuse, R16 ;  /* 0x00000010260c7220 */ /* 0x040fe20000400000 */
[----:B------:R-:W-:Y:S02]  /*6f80*/  HADD2.F32 R42, -RZ, R58.H1_H1 ;  /* 0x3000003aff2a7230 */ /* 0x000fe40000004100 */
[C---:B------:R-:W-:Y:S01]  /*6f90*/  FMUL R13, R38.reuse, R17 ;  /* 0x00000011260d7220 */ /* 0x040fe20000400000 */
[--C-:B------:R-:W-:Y:S01]  /*6fa0*/  HADD2.F32 R43, -RZ, R59.reuse.H0_H0 ;  /* 0x2000003bff2b7230 */ /* 0x100fe20000004100 */
[----:B------:R-:W-:Y:S01]  /*6fb0*/  F2FP.F16.F32.PACK_AB R61, R15, R10 ;  /* 0x0000000a0f3d723e */ /* 0x000fe200000000ff */
[C---:B------:R-:W-:Y:S01]  /*6fc0*/  FFMA R12, R41.reuse, R40, R12 ;  /* 0x00000028290c7223 */ /* 0x040fe2000000000c */
[C---:B------:R-:W-:Y:S01]  /*6fd0*/  FFMA R13, R41.reuse, R42, R13 ;  /* 0x0000002a290d7223 */ /* 0x040fe2000000000d */
[C---:B------:R-:W-:Y:S01]  /*6fe0*/  FMUL R14, R38.reuse, R18 ;  /* 0x00000012260e7220 */ /* 0x040fe20000400000 */
[----:B------:R-:W-:Y:S02]  /*6ff0*/  HADD2.F32 R40, -RZ, R59.H1_H1 ;  /* 0x3000003bff287230 */ /* 0x000fe40000004100 */
[C---:B------:R-:W-:Y:S01]  /*7000*/  FMUL R19, R38.reuse, R19 ;  /* 0x0000001326137220 */ /* 0x040fe20000400000 */
[C---:B------:R-:W-:Y:S01]  /*7010*/  FMUL R16, R38.reuse, R20 ;  /* 0x0000001426107220 */ /* 0x040fe20000400000 */
[C---:B------:R-:W-:Y:S01]  /*7020*/  FFMA R14, R41.reuse, R43, R14 ;  /* 0x0000002b290e7223 */ /* 0x040fe2000000000e */
[--C-:B------:R-:W-:Y:S02]  /*7030*/  HADD2.F32 R43, -RZ, R64.reuse.H0_H0 ;  /* 0x20000040ff2b7230 */ /* 0x100fe40000004100 */
[C---:B------:R-:W-:Y:S01]  /*7040*/  FFMA R19, R41.reuse, R40, R19 ;  /* 0x0000002829137223 */ /* 0x040fe20000000013 */
[----:B------:R-:W-:Y:S02]  /*7050*/  HADD2.F32 R42, -RZ, R64.H1_H1 ;  /* 0x30000040ff2a7230 */ /* 0x000fe40000004100 */
[C---:B------:R-:W-:Y:S01]  /*7060*/  FMUL R17, R38.reuse, R21 ;  /* 0x0000001526117220 */ /* 0x040fe20000400000 */
[--C-:B------:R-:W-:Y:S02]  /*7070*/  HADD2.F32 R45, -RZ, R65.reuse.H0_H0 ;  /* 0x20000041ff2d7230 */ /* 0x100fe40000004100 */
[C---:B------:R-:W-:Y:S01]  /*7080*/  FMUL R18, R38.reuse, R22 ;  /* 0x0000001626127220 */ /* 0x040fe20000400000 */
[----:B------:R-:W-:Y:S02]  /*7090*/  HADD2.F32 R40, -RZ, R65.H1_H1 ;  /* 0x30000041ff287230 */ /* 0x000fe40000004100 */
[C---:B------:R-:W-:Y:S01]  /*70a0*/  FMUL R23, R38.reuse, R23 ;  /* 0x0000001726177220 */ /* 0x040fe20000400000 */
[C---:B------:R-:W-:Y:S01]  /*70b0*/  FFMA R16, R41.reuse, R43, R16 ;  /* 0x0000002b29107223 */ /* 0x040fe20000000010 */
[C---:B------:R-:W-:Y:S01]  /*70c0*/  FFMA R17, R41.reuse, R42, R17 ;  /* 0x0000002a29117223 */ /* 0x040fe20000000011 */
[C---:B------:R-:W-:Y:S01]  /*70d0*/  FFMA R18, R41.reuse, R45, R18 ;  /* 0x0000002d29127223 */ /* 0x040fe20000000012 */
[C---:B------:R-:W-:Y:S01]  /*70e0*/  FFMA R23, R41.reuse, R40, R23 ;  /* 0x0000002829177223 */ /* 0x040fe20000000017 */
[--C-:B------:R-:W-:Y:S02]  /*70f0*/  HADD2.F32 R43, -RZ, R66.reuse.H0_H0 ;  /* 0x20000042ff2b7230 */ /* 0x100fe40000004100 */
[C---:B------:R-:W-:Y:S01]  /*7100*/  FMUL R20, R38.reuse, R24 ;  /* 0x0000001826147220 */ /* 0x040fe20000400000 */
        /* <DEDUP_REMOVED lines=9> */
[----:B------:R-:W-:Y:S01]  /*71a0*/  FFMA R27, R41, R42, R27 ;  /* 0x0000002a291b7223 */ /* 0x000fe2000000001b */
[--C-:B------:R-:W-:Y:S02]  /*71b0*/  HADD2.F32 R40, -RZ, R72.reuse.H0_H0 ;  /* 0x20000048ff287230 */ /* 0x100fe40000004100 */
[C---:B------:R-:W-:Y:S01]  /*71c0*/  FMUL R24, R38.reuse, R28 ;  /* 0x0000001c26187220 */ /* 0x040fe20000400000 */
[----:B------:R-:W-:Y:S02]  /*71d0*/  HADD2.F32 R42, -RZ, R72.H1_H1 ;  /* 0x30000048ff2a7230 */ /* 0x000fe40000004100 */
[C---:B------:R-:W-:Y:S01]  /*71e0*/  FMUL R25, R38.reuse, R29 ;  /* 0x0000001d26197220 */ /* 0x040fe20000400000 */
[--C-:B------:R-:W-:Y:S02]  /*71f0*/  HADD2.F32 R43, -RZ, R73.reuse.H0_H0 ;  /* 0x20000049ff2b7230 */ /* 0x100fe40000004100 */
[C---:B------:R-:W-:Y:S01]  /*7200*/  FMUL R26, R38.reuse, R30 ;  /* 0x0000001e261a7220 */ /* 0x040fe20000400000 */
[----:B------:R-:W-:Y:S01]  /*7210*/  F2FP.F16.F32.PACK_AB R62, R13, R12 ;  /* 0x0000000c0d3e723e */ /* 0x000fe200000000ff */
[----:B------:R-:W-:Y:S01]  /*7220*/  FFMA R24, R41, R40, R24 ;  /* 0x0000002829187223 */ /* 0x000fe20000000018 */
[----:B------:R-:W-:Y:S01]  /*7230*/  F2FP.F16.F32.PACK_AB R63, R19, R14 ;  /* 0x0000000e133f723e */ /* 0x000fe200000000ff */
[C---:B------:R-:W-:Y:S01]  /*7240*/  FFMA R25, R41.reuse, R42, R25 ;  /* 0x0000002a29197223 */ /* 0x040fe20000000019 */
[C---:B------:R-:W-:Y:S01]  /*7250*/  FFMA R26, R41.reuse, R43, R26 ;  /* 0x0000002b291a7223 */ /* 0x040fe2000000001a */
[----:B------:R-:W-:Y:S02]  /*7260*/  HADD2.F32 R40, -RZ, R73.H1_H1 ;  /* 0x30000049ff287230 */ /* 0x000fe40000004100 */
[C---:B------:R-:W-:Y:S01]  /*7270*/  FMUL R31, R38.reuse, R31 ;  /* 0x0000001f261f7220 */ /* 0x040fe20000400000 */
[----:B------:R1:W-:Y:S01]  /*7280*/  STS.128 [R83+0x10], R60 ;  /* 0x0000103c53007388 */ /* 0x0003e20000000c00 */
[--C-:B------:R-:W-:Y:S02]  /*7290*/  HADD2.F32 R43, -RZ, R74.reuse.H0_H0 ;  /* 0x2000004aff2b7230 */ /* 0x100fe40000004100 */
[C---:B------:R-:W-:Y:S01]  /*72a0*/  FMUL R28, R38.reuse, R32 ;  /* 0x00000020261c7220 */ /* 0x040fe20000400000 */
[----:B------:R-:W-:Y:S02]  /*72b0*/  HADD2.F32 R42, -RZ, R74.H1_H1 ;  /* 0x3000004aff2a7230 */ /* 0x000fe40000004100 */
[C---:B------:R-:W-:Y:S01]  /*72c0*/  FMUL R29, R38.reuse, R33 ;  /* 0x00000021261d7220 */ /* 0x040fe20000400000 */
[----:B------:R-:W-:Y:S02]  /*72d0*/  HADD2.F32 R45, -RZ, R75.H0_H0 ;  /* 0x2000004bff2d7230 */ /* 0x000fe40000004100 */
[C---:B------:R-:W-:Y:S01]  /*72e0*/  FMUL R30, R38.reuse, R34 ;  /* 0x00000022261e7220 */ /* 0x040fe20000400000 */
[----:B------:R-:W-:Y:S01]  /*72f0*/  FFMA R31, R41, R40, R31 ;  /* 0x00000028291f7223 */ /* 0x000fe2000000001f */
[----:B------:R-:W-:Y:S01]  /*7300*/  FMUL R35, R38, R35 ;  /* 0x0000002326237220 */ /* 0x000fe20000400000 */
[----:B------:R-:W-:Y:S01]  /*7310*/  F2FP.F16.F32.PACK_AB R68, R17, R16 ;  /* 0x000000101144723e */ /* 0x000fe200000000ff */
[----:B------:R-:W-:Y:S01]  /*7320*/  FFMA R28, R41, R43, R28 ;  /* 0x0000002b291c7223 */ /* 0x000fe2000000001c */
[----:B------:R-:W-:Y:S01]  /*7330*/  F2FP.F16.F32.PACK_AB R69, R23, R18 ;  /* 0x000000121745723e */ /* 0x000fe200000000ff */
[----:B------:R-:W-:Y:S01]  /*7340*/  FFMA R29, R41, R42, R29 ;  /* 0x0000002a291d7223 */ /* 0x000fe2000000001d */
[----:B------:R-:W-:Y:S01]  /*7350*/  F2FP.F16.F32.PACK_AB R70, R21, R20 ;  /* 0x000000141546723e */ /* 0x000fe200000000ff */
[----:B------:R-:W-:Y:S01]  /*7360*/  FFMA R30, R41, R45, R30 ;  /* 0x0000002d291e7223 */ /* 0x000fe2000000001e */
[----:B------:R-:W-:Y:S01]  /*7370*/  F2FP.F16.F32.PACK_AB R71, R27, R22 ;  /* 0x000000161b47723e */ /* 0x000fe200000000ff */
[----:B------:R-:W-:Y:S01]  /*7380*/  FFMA R35, R41, R44, R35 ;  /* 0x0000002c29237223 */ /* 0x000fe20000000023 */
[----:B------:R-:W-:Y:S02]  /*7390*/  F2FP.F16.F32.PACK_AB R104, R25, R24 ;  /* 0x000000181968723e */ /* 0x000fe400000000ff */
[----:B------:R-:W-:Y:S01]  /*73a0*/  F2FP.F16.F32.PACK_AB R105, R31, R26 ;  /* 0x0000001a1f69723e */ /* 0x000fe200000000ff */
[----:B------:R1:W-:Y:S01]  /*73b0*/  STS.128 [R47+0x20], R68 ;  /* 0x000020442f007388 */ /* 0x0003e20000000c00 */
[----:B------:R-:W-:Y:S02]  /*73c0*/  F2FP.F16.F32.PACK_AB R106, R29, R28 ;  /* 0x0000001c1d6a723e */ /* 0x000fe400000000ff */
[----:B------:R-:W-:Y:S05]  /*73d0*/  F2FP.F16.F32.PACK_AB R107, R35, R30 ;  /* 0x0000001e236b723e */ /* 0x000fea00000000ff */
[----:B------:R1:W-:Y:S01]  /*73e0*/  STS.128 [R46+0x10], R104 ;  /* 0x000010682e007388 */ /* 0x0003e20000000c00 */
[----:B------:R-:W-:Y:S01]  /*73f0*/  @!PT LDS RZ, [RZ] ;  /* 0x00000000fffff984 */ /* 0x000fe20000000800 */
[----:B------:R-:W-:Y:S01]  /*7400*/  @!PT LDS RZ, [RZ] ;  /* 0x00000000fffff984 */ /* 0x000fe20000000800 */
[----:B------:R-:W-:Y:S01]  /*7410*/  @!PT LDS RZ, [RZ] ;  /* 0x00000000fffff984 */ /* 0x000fe20000000800 */
[----:B------:R-:W-:Y:S01]  /*7420*/  @!PT LDS RZ, [RZ] ;  /* 0x00000000fffff984 */ /* 0x000fe20000000800 */
[----:B------:R2:W-:Y:S07]  /*7430*/  MEMBAR.ALL.CTA ;  /* 0x0000000000007992 */ /* 0x0005ee0000008000 */
[----:B--2---:R-:W2:Y:S02]  /*7440*/  FENCE.VIEW.ASYNC.S ;  /* 0x00000000000073c6 */ /* 0x004ea40000000000 */
[----:B--2---:R-:W-:Y:S06]  /*7450*/  BAR.SYNC.DEFER_BLOCKING 0x1, 0x80 ;  /* 0x0042000000007b1d */ /* 0x004fec0000010000 */
[----:B------:R-:W-:Y:S05]  /*7460*/  @P0 BRA `(.L_x_116) ;  /* 0x0000000000240947 */ /* 0x000fea0003800000 */
[----:B------:R-:W2:Y:S01]  /*7470*/  LDCU.64 UR6, c[0x0][0x348] ;  /* 0x00006900ff0677ac */ /* 0x000ea20008000a00 */
[----:B------:R-:W-:Y:S01]  /*7480*/  R2UR UR5, R110 ;  /* 0x000000006e0572ca */ /* 0x000fe200000e0000 */
[----:B------:R-:W-:Y:S11]  /*7490*/  UMOV UR51, UR36 ;  /* 0x0000002400337c82 */ /* 0x000ff60008000000 */
[----:B------:R-:W-:Y:S01]  /*74a0*/  @!UPT UIADD3 URZ, UPT, UPT, URZ, URZ, URZ ;  /* 0x000000fffffff290 */ /* 0x000fe2000fffe0ff */
[----:B------:R-:W-:Y:S02]  /*74b0*/  UIADD3 UR48, UPT, UPT, UR47, 0x200, UR5 ;  /* 0x000002002f307890 */ /* 0x000fe4000fffe005 */
[----:B--2---:R-:W-:Y:S04]  /*74c0*/  UIADD3 UR4, UP0, UPT, UR6, 0x680, URZ ;  /* 0x0000068006047890 */ /* 0x004fe8000ff1e0ff */
[----:B------:R-:W-:Y:S09]  /*74d0*/  UIADD3.X UR5, UPT, UPT, URZ, UR7, URZ, UP0, !UPT ;  /* 0x00000007ff057290 */ /* 0x000ff200087fe4ff */
[----:B------:R2:W-:Y:S02]  /*74e0*/  UTMASTG.3D [UR48], [UR4] ;  /* 0x00000030040073b5 */ /* 0x0005e40008010000 */
[----:B--2---:R0:W-:Y:S02]  /*74f0*/  UTMACMDFLUSH ;  /* 0x00000000000079b7 */ /* 0x0041e40000000000 */
.L_x_116:
[----:B------:R-:W-:Y:S05]  /*7500*/  BSYNC.RECONVERGENT B0 ;  /* 0x0000000000007941 */ /* 0x000fea0003800200 */
.L_x_115:
[----:B------:R-:W-:Y:S01]  /*7510*/  UIADD3 UR44, UPT, UPT, UR46, 0x1, URZ ;  /* 0x000000012e2c7890 */ /* 0x000fe2000fffe0ff */
[----:B------:R-:W-:Y:S03]  /*7520*/  BSSY.RECONVERGENT B0, `(.L_x_117) ;  /* 0x0000005000007945 */ /* 0x000fe60003800200 */
[----:B------:R-:W-:Y:S04]  /*7530*/  UISETP.NE.AND UP0, UPT, UR44, 0x3, UPT ;  /* 0x000000032c00788c */ /* 0x000fe8000bf05270 */
[----:B------:R-:W-:Y:S01]  /*7540*/  USEL UR45, UR44, URZ, UP0 ;  /* 0x000000ff2c2d7287 */ /* 0x000fe20008000000 */
[----:B------:R-:W-:Y:S11]  /*7550*/  @P0 BRA `(.L_x_118) ;  /* 0x0000000000040947 */ /* 0x000ff60003800000 */
[----:B------:R-:W-:Y:S04]  /*7560*/  DEPBAR.LE SB0, 0x1 ;  /* 0x000080400000791a */ /* 0x000fe80000000000 */
.L_x_118:
[----:B------:R-:W-:Y:S05]  /*7570*/  BSYNC.RECONVERGENT B0 ;  /* 0x0000000000007941 */ /* 0x000fea0003800200 */
.L_x_117:
[----:B------:R-:W-:Y:S01]  /*7580*/  BAR.SYNC.DEFER_BLOCKING 0x1, 0x80 ;  /* 0x0042000000007b1d */ /* 0x000fe20000010000 */
[----:B------:R-:W-:Y:S01]  /*7590*/  ISETP.NE.AND P1, PT, R108, RZ, PT ;  /* 0x000000ff6c00720c */ /* 0x000fe20003f25270 */
[----:B------:R-:W-:Y:S01]  /*75a0*/  UISETP.NE.AND UP0, UPT, UR53, URZ, UPT ;  /* 0x000000ff3500728c */ /* 0x000fe2000bf05270 */
[----:B------:R-:W-:Y:S11]  /*75b0*/  LEA R2, R112, UR47, 0x3 ;  /* 0x0000002f70027c11 */ /* 0x000ff6000f8e18ff */
[----:B------:R-:W-:Y:S01]  /*75c0*/  @P1 SHF.L.U32 R3, R111, 0x1f, RZ ;  /* 0x0000001f6f031819 */ /* 0x000fe200000006ff */
[----:B------:R-:W-:Y:S06]  /*75d0*/  BRA.U !UP0, `(.L_x_119) ;  /* 0x0000000108247547 */ /* 0x000fec000b800000 */
[----:B------:R-:W-:Y:S01]  /*75e0*/  IMAD.U32 R5, RZ, RZ, UR52 ;  /* 0x00000034ff057e24 */ /* 0x000fe2000f8e00ff */
[----:B------:R-:W-:Y:S01]  /*75f0*/  MOV R0, UR55 ;  /* 0x0000003700007c02 */ /* 0x000fe20008000f00 */
[----:B------:R-:W-:Y:S03]  /*7600*/  UIADD3 UR4, UPT, UPT, UR52, 0x1, URZ ;  /* 0x0000000134047890 */ /* 0x000fe6000fffe0ff */
[----:B------:R-:W-:Y:S01]  /*7610*/  @P1 LEA R5, R5, UR47, 0x3 ;  /* 0x0000002f05051c11 */ /* 0x000fe2000f8e18ff */
[----:B------:R-:W-:Y:S04]  /*7620*/  UISETP.NE.AND UP0, UPT, UR4, 0x3, UPT ;  /* 0x000000030400788c */ /* 0x000fe8000bf05270 */
[----:B------:R-:W-:Y:S01]  /*7630*/  @P1 VIADD R5, R5, 0x68 ;  /* 0x0000006805051836 */ /* 0x000fe20000000000 */
[----:B------:R-:W-:Y:S04]  /*7640*/  USEL UR52, UR4, URZ, UP0 ;  /* 0x000000ff04347287 */ /* 0x000fe80008000000 */
[----:B------:R-:W-:Y:S04]  /*7650*/  @P1 PRMT R0, R0, 0x654, R5 ;  /* 0x0000065400001816 */ /* 0x000fe80000000005 */
[----:B------:R2:W-:Y:S04]  /*7660*/  @P1 SYNCS.ARRIVE.TRANS64.RED.A1T0 RZ, [R0+URZ], RZ ;  /* 0x000000ff00ff19a7 */ /* 0x0005e800081004ff */
.L_x_119:
[----:B------:R-:W4:Y:S01]  /*7670*/  @P1 SYNCS.PHASECHK.TRANS64.TRYWAIT P0, [R2+URZ+0x50], R3 ;  /* 0x00005003020015a7 */ /* 0x000f2200080011ff */
[----:B------:R-:W-:Y:S01]  /*7680*/  BSSY B1, `(.L_x_120) ;  /* 0x0000015000017945 */ /* 0x000fe20003800000 */
[----:B----4-:R-:W-:Y:S03]  /*7690*/  @P1 SEL R109, RZ, 0x1, !P0 ;  /* 0x00000001ff6d1807 */ /* 0x010fe60004000000 */
[----:B------:R-:W-:Y:S05]  /*76a0*/  @!P1 BRA `(.L_x_121) ;  /* 0x0000000000489947 */ /* 0x000fea0003800000 */
[----:B------:R-:W-:Y:S01]  /*76b0*/  ISETP.NE.AND P1, PT, R113, RZ, PT ;  /* 0x000000ff7100720c */ /* 0x000fe20003f25270 */
[----:B------:R-:W-:Y:S01]  /*76c0*/  BSSY B0, `(.L_x_122) ;  /* 0x000000a000007945 */ /* 0x000fe20003800000 */
[----:B------:R-:W-:Y:S11]  /*76d0*/  ISETP.NE.AND P0, PT, R109, RZ, PT ;  /* 0x000000ff6d00720c */ /* 0x000ff60003f05270 */
[----:B------:R-:W-:Y:S04]  /*76e0*/  @P1 IMAD R112, R112, 0x2000, R97 ;  /* 0x0000200070701824 */ /* 0x000fe800078e0261 */
[----:B------:R-:W-:Y:S01]  /*76f0*/  @P1 IMAD.IADD R5, R81, 0x1, R112 ;  /* 0x0000000151051824 */ /* 0x000fe200078e0270 */
[----:B------:R-:W-:Y:S03]  /*7700*/  @P1 IADD3 R3, PT, PT, R80, R112, RZ ;  /* 0x0000007050031210 */ /* 0x000fe60007ffe0ff */
[----:B--2---:R-:W-:Y:S01]  /*7710*/  @P1 IMAD.IADD R0, R96, 0x1, R5 ;  /* 0x0000000160001824 */ /* 0x004fe200078e0205 */
[----:B------:R-:W-:Y:S06]  /*7720*/  @P0 BRA `(.L_x_123) ;  /* 0x00000000000c0947 */ /* 0x000fec0003800000 */
[----:B------:R-:W-:Y:S04]  /*7730*/  SHF.L.U32 R111, R111, 0x1f, RZ ;  /* 0x0000001f6f6f7819 */ /* 0x000fe800000006ff */
[----:B------:R-:W2:Y:S02]  /*7740*/  SYNCS.PHASECHK.TRANS64.TRYWAIT P0, [R2+URZ+0x50], R111 ;  /* 0x0000506f020075a7 */ /* 0x000ea400080011ff */
[----:B--2---:R-:W-:Y:S05]  /*7750*/  @!P0 BRA `(.L_x_124) ;  /* 0x0000001800a48947 */ /* 0x004fea0003800000 */
.L_x_123:
[----:B------:R-:W-:Y:S05]  /*7760*/  BSYNC B0 ;  /* 0x0000000000007941 */ /* 0x000fea0003800000 */
.L_x_122:
[----:B------:R-:W-:Y:S11]  /*7770*/  ISETP.NE.AND P0, PT, R113, RZ, PT ;  /* 0x000000ff7100720c */ /* 0x000ff60003f05270 */
[----:B------:R-:W-:Y:S02]  /*7780*/  @!UPT UIADD3 URZ, UPT, UPT, URZ, URZ, URZ ;  /* 0x000000fffffff290 */ /* 0x000fe4000fffe0ff */
[----:B------:R4:W1:Y:S04]  /*7790*/  @P0 LDS.128 R48, [R112] ;  /* 0x0000000070300984 */ /* 0x0008680000000c00 */
[----:B------:R4:W1:Y:S04]  /*77a0*/  @P0 LDS.128 R64, [R3+0x20] ;  /* 0x0000200003400984 */ /* 0x0008680000000c00 */
[----:B------:R4:W1:Y:S04]  /*77b0*/  @P0 LDS.128 R56, [R5+0x10] ;  /* 0x0000100005380984 */ /* 0x0008680000000c00 */
[----:B------:R4:W1:Y:S02]  /*77c0*/  @P0 LDS.128 R72, [R0+0x10] ;  /* 0x0000100000480984 */ /* 0x0008640000000c00 */
.L_x_121:
[----:B------:R-:W-:Y:S05]  /*77d0*/  BSYNC B1 ;  /* 0x0000000000017941 */ /* 0x000fea0003800000 */
.L_x_120:
[----:B--2-4-:R-:W-:Y:S05]  /*77e0*/  VIADD R0, R39, 0x20 ;  /* 0x0000002027007836 */ /* 0x014fea0000000000 */
[----:B------:R-:W-:Y:S04]  /*77f0*/  SHF.R.U32.HI R0, RZ, 0x15, R0 ;  /* 0x00000015ff007819 */ /* 0x000fe80000011600 */
[----:B------:R-:W-:Y:S11]  /*7800*/  LOP3.LUT P0, RZ, R0, 0x3, R85, 0x48, !PT ;  /* 0x0000000300ff7812 */ /* 0x000ff60007804855 */
[----:B------:R-:W-:Y:S02]  /*7810*/  @!UPT UIADD3 URZ, UPT, UPT, URZ, URZ, URZ ;  /* 0x000000fffffff290 */ /* 0x000fe4000fffe0ff */
[----:B------:R-:W-:Y:S05]  /*7820*/  @!P0 BRA `(.L_x_125) ;  /* 0x0000000000408947 */ /* 0x000fea0003800000 */
[----:B------:R-:W2:Y:S01]  /*7830*/  LDCU.64 UR8, c[0x4][0x70] ;  /* 0x01000e00ff0877ac */ /* 0x000ea20008000a00 */
[----:B------:R-:W-:Y:S01]  /*7840*/  MOV R3, 0x0 ;  /* 0x0000000000037802 */ /* 0x000fe20000000f00 */
[----:B------:R-:W-:Y:S02]  /*7850*/  HFMA2 R12, -RZ, RZ, 0, 5.9604644775390625e-08 ;  /* 0x00000001ff0c7431 */ /* 0x000fe400000001ff */
[----:B------:R-:W-:Y:S02]  /*7860*/  IMAD.MOV.U32 R8, RZ, RZ, 0x192 ;  /* 0x00000192ff087424 */ /* 0x000fe400078e00ff */
[----:B------:R-:W-:Y:S01]  /*7870*/  IMAD.MOV.U32 R13, RZ, RZ, RZ ;  /* 0x000000ffff0d7224 */ /* 0x000fe200078e00ff */
[----:B------:R-:W4:Y:S01]  /*7880*/  LDCU.64 UR6, c[0x4][0x78] ;  /* 0x01000f00ff0677ac */ /* 0x000f220008000a00 */
[----:B------:R-:W1:Y:S01]  /*7890*/  LDC.64 R2, c[0x4][R3] ;  /* 0x0100000003027b82 */ /* 0x000e620000000a00 */
[----:B------:R-:W5:Y:S01]  /*78a0*/  LDCU.64 UR4, c[0x4][0x10] ;  /* 0x01000200ff0477ac */ /* 0x000f620008000a00 */
[----:B--2---:R-:W-:Y:S01]  /*78b0*/  MOV R5, UR9 ;  /* 0x0000000900057c02 */ /* 0x004fe20008000f00 */
[----:B------:R-:W-:Y:S01]  /*78c0*/  IMAD.U32 R4, RZ, RZ, UR8 ;  /* 0x00000008ff047e24 */ /* 0x000fe2000f8e00ff */
[----:B----4-:R-:W-:Y:S01]  /*78d0*/  MOV R7, UR7 ;  /* 0x0000000700077c02 */ /* 0x010fe20008000f00 */
[----:B------:R-:W-:Y:S01]  /*78e0*/  IMAD.U32 R6, RZ, RZ, UR6 ;  /* 0x00000006ff067e24 */ /* 0x000fe2000f8e00ff */
[----:B-----5:R-:W-:Y:S01]  /*78f0*/  MOV R11, UR5 ;  /* 0x00000005000b7c02 */ /* 0x020fe20008000f00 */
[----:B------:R-:W-:Y:S02]  /*7900*/  IMAD.U32 R10, RZ, RZ, UR4 ;  /* 0x00000004ff0a7e24 */ /* 0x000fe4000f8e00ff */
[----:B------:R-:W-:Y:S07]  /*7910*/  LEPC R20, `(.L_x_125) ;  /* 0x000000001014794e */ /* 0x000fee0000000000 */
[----:B-1-3--:R-:W-:Y:S05]  /*7920*/  CALL.ABS.NOINC R2 ;  /* 0x0000000002007343 */ /* 0x00afea0003c00000 */
.L_x_125:
[----:B------:R-:W-:Y:S01]  /*7930*/  ISETP.NE.AND P0, PT, R98, RZ, PT ;  /* 0x000000ff6200720c */ /* 0x000fe20003f05270 */
[----:B------:R-:W-:Y:S05]  /*7940*/  WARPSYNC.ALL ;  /* 0x0000000000007948 */ /* 0x000fea0003800000 */
[----:B------:R-:W-:Y:S01]  /*7950*/  R2UR UR4, R39 ;  /* 0x00000000270472ca */ /* 0x000fe200000e0000 */
[--C-:B-1----:R-:W-:Y:S01]  /*7960*/  HADD2.F32 R40, -RZ, R48.reuse.H0_H0 ;  /* 0x20000030ff287230 */ /* 0x102fe20000004100 */
[----:B------:R-:W-:Y:S01]  /*7970*/  IADD3 R89, PT, PT, R89, 0xd0, RZ ;  /* 0x000000d059597810 */ /* 0x000fe20007ffe0ff */
[----:B------:R-:W-:Y:S01]  /*7980*/  HADD2.F32 R42, -RZ, R48.H1_H1 ;  /* 0x30000030ff2a7230 */ /* 0x000fe20000004100 */
[----:B------:R-:W-:Y:S01]  /*7990*/  BSSY.RECONVERGENT B0, `(.L_x_126) ;  /* 0x000008d000007945 */ /* 0x000fe20003800200 */
[--C-:B------:R-:W-:Y:S01]  /*79a0*/  HADD2.F32 R43, -RZ, R49.reuse.H0_H0 ;  /* 0x20000031ff2b7230 */ /* 0x100fe20000004100 */
[----:B------:R-:W-:Y:S01]  /*79b0*/  LOP3.LUT R89, R89, 0xfefffff8, RZ, 0xc0, !PT ;  /* 0xfefffff859597812 */ /* 0x000fe200078ec0ff */
[----:B------:R-:W-:Y:S02]  /*79c0*/  HADD2.F32 R44, -RZ, R49.H1_H1 ;  /* 0x30000031ff2c7230 */ /* 0x000fe40000004100 */
[--C-:B------:R-:W-:Y:S02]  /*79d0*/  HADD2.F32 R45, -RZ, R50.reuse.H0_H0 ;  /* 0x20000032ff2d7230 */ /* 0x100fe40000004100 */
[----:B---3--:R-:W-:Y:S02]  /*79e0*/  HADD2.F32 R46, -RZ, R50.H1_H1 ;  /* 0x30000032ff2e7230 */ /* 0x008fe40000004100 */
[----:B------:R-:W1:Y:S01]  /*79f0*/  LDTM.x32 R4, tmem[UR4+0x20] ;  /* 0x00002004000479ee */ /* 0x000e6200082c0000 */
[----:B------:R-:W-:Y:S01]  /*7a00*/  NOP ;  /* 0x0000000000007918 */ /* 0x000fe20000000000 */
[----:B-1----:R1:W-:Y:S01]  /*7a10*/  SYNCS.ARRIVE.TRANS64.RED.A1T0 RZ, [R89+URZ], RZ ;  /* 0x000000ff59ff79a7 */ /* 0x0023e200081004ff */
[----:B------:R-:W-:Y:S01]  /*7a20*/  USHF.L.U32 UR4, UR45, 0xd, URZ ;  /* 0x0000000d2d047899 */ /* 0x000fe200080006ff */
[--C-:B------:R-:W-:Y:S02]  /*7a30*/  HADD2.F32 R47, -RZ, R51.reuse.H0_H0 ;  /* 0x20000033ff2f7230 */ /* 0x100fe40000004100 */
[----:B------:R-:W-:Y:S02]  /*7a40*/  HADD2.F32 R48, -RZ, R51.H1_H1 ;  /* 0x30000033ff307230 */ /* 0x000fe40000004100 */
[--C-:B------:R-:W-:Y:S01]  /*7a50*/  HADD2.F32 R49, -RZ, R56.reuse.H0_H0 ;  /* 0x20000038ff317230 */ /* 0x100fe20000004100 */
[----:B------:R-:W-:Y:S01]  /*7a60*/  IADD3 R110, PT, PT, R97, UR4, RZ ;  /* 0x00000004616e7c10 */ /* 0x000fe2000fffe0ff */
[----:B------:R-:W-:Y:S02]  /*7a70*/  HADD2.F32 R51, -RZ, R56.H1_H1 ;  /* 0x30000038ff337230 */ /* 0x000fe40000004100 */
[--C-:B------:R-:W-:Y:S01]  /*7a80*/  HADD2.F32 R50, -RZ, R57.reuse.H0_H0 ;  /* 0x20000039ff327230 */ /* 0x100fe20000004100 */
[-C--:B------:R-:W-:Y:S01]  /*7a90*/  IADD3 R109, PT, PT, R81, R110.reuse, RZ ;  /* 0x0000006e516d7210 */ /* 0x080fe20007ffe0ff */
[----:B------:R-:W-:Y:S01]  /*7aa0*/  HADD2.F32 R52, -RZ, R57.H1_H1 ;  /* 0x30000039ff347230 */ /* 0x000fe20000004100 */
[----:B------:R-:W-:Y:S01]  /*7ab0*/  IADD3 R110, PT, PT, R80, R110, RZ ;  /* 0x0000006e506e7210 */ /* 0x000fe20007ffe0ff */
[--C-:B------:R-:W-:Y:S01]  /*7ac0*/  HADD2.F32 R53, -RZ, R58.reuse.H0_H0 ;  /* 0x2000003aff357230 */ /* 0x100fe20000004100 */
[----:B------:R-:W-:Y:S01]  /*7ad0*/  IADD3 R111, PT, PT, R96, R109, RZ ;  /* 0x0000006d606f7210 */ /* 0x000fe20007ffe0ff */
[----:B------:R-:W-:Y:S02]  /*7ae0*/  HADD2.F32 R54, -RZ, R58.H1_H1 ;  /* 0x3000003aff367230 */ /* 0x000fe40000004100 */
[--C-:B------:R-:W-:Y:S02]  /*7af0*/  HADD2.F32 R55, -RZ, R59.reuse.H0_H0 ;  /* 0x2000003bff377230 */ /* 0x100fe40000004100 */
[----:B------:R-:W-:Y:S02]  /*7b00*/  HADD2.F32 R56, -RZ, R59.H1_H1 ;  /* 0x3000003bff387230 */ /* 0x000fe40000004100 */
[C---:B------:R-:W-:Y:S01]  /*7b10*/  FMUL R4, R38.reuse, R4 ;  /* 0x0000000426047220 */ /* 0x040fe20000400000 */
[C---:B------:R-:W-:Y:S01]  /*7b20*/  FMUL R5, R38.reuse, R5 ;  /* 0x0000000526057220 */ /* 0x040fe20000400000 */
[C---:B------:R-:W-:Y:S01]  /*7b30*/  FMUL R6, R38.reuse, R6 ;  /* 0x0000000626067220 */ /* 0x040fe20000400000 */
[C---:B------:R-:W-:Y:S01]  /*7b40*/  FMUL R7, R38.reuse, R7 ;  /* 0x0000000726077220 */ /* 0x040fe20000400000 */
[C---:B------:R-:W-:Y:S01]  /*7b50*/  FFMA R4, R41.reuse, R40, R4 ;  /* 0x0000002829047223 */ /* 0x040fe20000000004 */
[C---:B------:R-:W-:Y:S01]  /*7b60*/  FFMA R5, R41.reuse, R42, R5 ;  /* 0x0000002a29057223 */ /* 0x040fe20000000005 */
[C---:B------:R-:W-:Y:S01]  /*7b70*/  FFMA R6, R41.reuse, R43, R6 ;  /* 0x0000002b29067223 */ /* 0x040fe20000000006 */
[----:B------:R-:W-:Y:S01]  /*7b80*/  FFMA R7, R41, R44, R7 ;  /* 0x0000002c29077223 */ /* 0x000fe20000000007 */
[C---:B------:R-:W-:Y:S01]  /*7b90*/  FMUL R8, R38.reuse, R8 ;  /* 0x0000000826087220 */ /* 0x040fe20000400000 */
[C---:B------:R-:W-:Y:S01]  /*7ba0*/  FMUL R9, R38.reuse, R9 ;  /* 0x0000000926097220 */ /* 0x040fe20000400000 */
[----:B------:R-:W-:Y:S01]  /*7bb0*/  F2FP.F16.F32.PACK_AB R80, R5, R4 ;  /* 0x000000040550723e */ /* 0x000fe200000000ff */
[C---:B------:R-:W-:Y:S01]  /*7bc0*/  FMUL R10, R38.reuse, R10 ;  /* 0x0000000a260a7220 */ /* 0x040fe20000400000 */
[----:B------:R-:W-:Y:S01]  /*7bd0*/  F2FP.F16.F32.PACK_AB R81, R7, R6 ;  /* 0x000000060751723e */ /* 0x000fe200000000ff */
[C---:B------:R-:W-:Y:S01]  /*7be0*/  FFMA R8, R41.reuse, R45, R8 ;  /* 0x0000002d29087223 */ /* 0x040fe20000000008 */
[C---:B------:R-:W-:Y:S01]  /*7bf0*/  FFMA R9, R41.reuse, R46, R9 ;  /* 0x0000002e29097223 */ /* 0x040fe20000000009 */
[----:B------:R-:W-:Y:S01]  /*7c00*/  FFMA R10, R41, R47, R10 ;  /* 0x0000002f290a7223 */ /* 0x000fe2000000000a */
[C---:B------:R-:W-:Y:S01]  /*7c10*/  FMUL R11, R38.reuse, R11 ;  /* 0x0000000b260b7220 */ /* 0x040fe20000400000 */
[C---:B------:R-:W-:Y:S01]  /*7c20*/  FMUL R0, R38.reuse, R12 ;  /* 0x0000000c26007220 */ /* 0x040fe20000400000 */
[C---:B------:R-:W-:Y:S01]  /*7c30*/  FMUL R2, R38.reuse, R13 ;  /* 0x0000000d26027220 */ /* 0x040fe20000400000 */
[----:B------:R-:W-:Y:S01]  /*7c40*/  F2FP.F16.F32.PACK_AB R82, R9, R8 ;  /* 0x000000080952723e */ /* 0x000fe200000000ff */
[C---:B------:R-:W-:Y:S01]  /*7c50*/  FFMA R11, R41.reuse, R48, R11 ;  /* 0x00000030290b7223 */ /* 0x040fe2000000000b */
[C---:B------:R-:W-:Y:S01]  /*7c60*/  FFMA R0, R41.reuse, R49, R0 ;  /* 0x0000003129007223 */ /* 0x040fe20000000000 */
[C---:B------:R-:W-:Y:S01]  /*7c70*/  FFMA R2, R41.reuse, R51, R2 ;  /* 0x0000003329027223 */ /* 0x040fe20000000002 */
[C---:B------:R-:W-:Y:S01]  /*7c80*/  FMUL R3, R38.reuse, R14 ;  /* 0x0000000e26037220 */ /* 0x040fe20000400000 */
[C---:B------:R-:W-:Y:S01]  /*7c90*/  FMUL R15, R38.reuse, R15 ;  /* 0x0000000f260f7220 */ /* 0x040fe20000400000 */
[C---:B------:R-:W-:Y:S01]  /*7ca0*/  FMUL R12, R38.reuse, R16 ;  /* 0x00000010260c7220 */ /* 0x040fe20000400000 */
[C---:B------:R-:W-:Y:S01]  /*7cb0*/  FMUL R13, R38.reuse, R17 ;  /* 0x00000011260d7220 */ /* 0x040fe20000400000 */
[C---:B------:R-:W-:Y:S01]  /*7cc0*/  FFMA R3, R41.reuse, R50, R3 ;  /* 0x0000003229037223 */ /* 0x040fe20000000003 */
[C---:B------:R-:W-:Y:S01]  /*7cd0*/  FMUL R14, R38.reuse, R18 ;  /* 0x00000012260e7220 */ /* 0x040fe20000400000 */
[----:B------:R-:W-:Y:S01]  /*7ce0*/  FFMA R15, R41, R52, R15 ;  /* 0x00000034290f7223 */ /* 0x000fe2000000000f */
[--C-:B------:R-:W-:Y:S02]  /*7cf0*/  HADD2.F32 R57, -RZ, R64.reuse.H0_H0 ;  /* 0x20000040ff397230 */ /* 0x100fe40000004100 */
[C---:B------:R-:W-:Y:S01]  /*7d00*/  FMUL R19, R38.reuse, R19 ;  /* 0x0000001326137220 */ /* 0x040fe20000400000 */
[----:B------:R-:W-:Y:S01]  /*7d10*/  F2FP.F16.F32.PACK_AB R83, R11, R10 ;  /* 0x0000000a0b53723e */ /* 0x000fe200000000ff */
[C---:B------:R-:W-:Y:S01]  /*7d20*/  FFMA R12, R41.reuse, R53, R12 ;  /* 0x00000035290c7223 */ /* 0x040fe2000000000c */
[----:B------:R-:W-:Y:S02]  /*7d30*/  HADD2.F32 R58, -RZ, R64.H1_H1 ;  /* 0x30000040ff3a7230 */ /* 0x000fe40000004100 */
[C---:B------:R-:W-:Y:S01]  /*7d40*/  FMUL R16, R38.reuse, R20 ;  /* 0x0000001426107220 */ /* 0x040fe20000400000 */
[C---:B------:R-:W-:Y:S01]  /*7d50*/  FFMA R13, R41.reuse, R54, R13 ;  /* 0x00000036290d7223 */ /* 0x040fe2000000000d */
[----:B------:R1:W-:Y:S01]  /*7d60*/  STS.128 [R97+UR4], R80 ;  /* 0x0000005061007988 */ /* 0x0003e20008000c04 */
[--C-:B------:R-:W-:Y:S02]  /*7d70*/  HADD2.F32 R59, -RZ, R65.reuse.H0_H0 ;  /* 0x20000041ff3b7230 */ /* 0x100fe40000004100 */
[C---:B------:R-:W-:Y:S01]  /*7d80*/  FMUL R17, R38.reuse, R21 ;  /* 0x0000001526117220 */ /* 0x040fe20000400000 */
[C---:B------:R-:W-:Y:S01]  /*7d90*/  FFMA R14, R41.reuse, R55, R14 ;  /* 0x00000037290e7223 */ /* 0x040fe2000000000e */
[----:B------:R-:W-:Y:S02]  /*7da0*/  HADD2.F32 R60, -RZ, R65.H1_H1 ;  /* 0x30000041ff3c7230 */ /* 0x000fe40000004100 */
[C---:B------:R-:W-:Y:S01]  /*7db0*/  FMUL R18, R38.reuse, R22 ;  /* 0x0000001626127220 */ /* 0x040fe20000400000 */
[C---:B------:R-:W-:Y:S01]  /*7dc0*/  FFMA R19, R41.reuse, R56, R19 ;  /* 0x0000003829137223 */ /* 0x040fe20000000013 */
        /* <DEDUP_REMOVED lines=13> */
[----:B------:R-:W-:Y:S01]  /*7ea0*/  FMUL R27, R38, R27 ;  /* 0x0000001b261b7220 */ /* 0x000fe20000400000 */
[----:B------:R-:W-:Y:S01]  /*7eb0*/  F2FP.F16.F32.PACK_AB R104, R2, R0 ;  /* 0x000000000268723e */ /* 0x000fe200000000ff */
[----:B------:R-:W-:Y:S01]  /*7ec0*/  FFMA R20, R41, R61, R20 ;  /* 0x0000003d29147223 */ /* 0x000fe20000000014 */
[----:B------:R-:W-:Y:S01]  /*7ed0*/  F2FP.F16.F32.PACK_AB R105, R15, R3 ;  /* 0x000000030f69723e */ /* 0x000fe200000000ff */
[----:B------:R-:W-:Y:S01]  /*7ee0*/  HADD2.F32 R66, -RZ, R72.H1_H1 ;  /* 0x30000048ff427230 */ /* 0x000fe20000004100 */
[----:B------:R-:W-:Y:S01]  /*7ef0*/  F2FP.F16.F32.PACK_AB R106, R13, R12 ;  /* 0x0000000c0d6a723e */ /* 0x000fe200000000ff */
[C---:B------:R-:W-:Y:S01]  /*7f00*/  FMUL R24, R38.reuse, R28 ;  /* 0x0000001c26187220 */ /* 0x040fe20000400000 */
[----:B------:R-:W-:Y:S01]  /*7f10*/  F2FP.F16.F32.PACK_AB R107, R19, R14 ;  /* 0x0000000e136b723e */ /* 0x000fe200000000ff */
[C---:B------:R-:W-:Y:S01]  /*7f20*/  FFMA R21, R41.reuse, R62, R21 ;  /* 0x0000003e29157223 */ /* 0x040fe20000000015 */
[--C-:B------:R-:W-:Y:S02]  /*7f30*/  HADD2.F32 R67, -RZ, R73.reuse.H0_H0 ;  /* 0x20000049ff437230 */ /* 0x100fe40000004100 */
[C---:B------:R-:W-:Y:S01]  /*7f40*/  FMUL R25, R38.reuse, R29 ;  /* 0x0000001d26197220 */ /* 0x040fe20000400000 */
[C---:B------:R-:W-:Y:S01]  /*7f50*/  FFMA R22, R41.reuse, R63, R22 ;  /* 0x0000003f29167223 */ /* 0x040fe20000000016 */
[----:B------:R1:W-:Y:S01]  /*7f60*/  STS.128 [R109+0x10], R104 ;  /* 0x000010686d007388 */ /* 0x0003e20000000c00 */
        /* <DEDUP_REMOVED lines=39> */
[----:B------:R-:W-:Y:S02]  /*81e0*/  UIADD3 UR9, UPT, UPT, UR49, 0x20, URZ ;  /* 0x0000002031097890 */ /* 0x000fe4000fffe0ff */
[----:B------:R-:W-:Y:S02]  /*81f0*/  UIADD3 UR8, UPT, UPT, UR47, 0x200, UR4 ;  /* 0x000002002f087890 */ /* 0x000fe4000fffe004 */
[----:B--2---:R-:W-:Y:S03]  /*8200*/  UIADD3 UR6, UP0, UPT, UR10, 0x680, URZ ;  /* 0x000006800a067890 */ /* 0x004fe6000ff1e0ff */
[----:B------:R-:W-:Y:S01]  /*8210*/  UMOV UR10, UR50 ;  /* 0x00000032000a7c82 */ /* 0x000fe20008000000 */
[----:B------:R-:W-:Y:S03]  /*8220*/  UIADD3.X UR7, UPT, UPT, URZ, UR11, URZ, UP0, !UPT ;  /* 0x0000000bff077290 */ /* 0x000fe600087fe4ff */
[----:B------:R-:W-:Y:S06]  /*8230*/  UMOV UR11, UR36 ;  /* 0x00000024000b7c82 */ /* 0x000fec0008000000 */
[----:B------:R2:W-:Y:S02]  /*8240*/  UTMASTG.3D [UR8], [UR6] ;  /* 0x00000008060073b5 */ /* 0x0005e40008010000 */
[----:B--2---:R0:W-:Y:S02]  /*8250*/  UTMACMDFLUSH ;  /* 0x00000000000079b7 */ /* 0x0041e40000000000 */
.L_x_127:
[----:B------:R-:W-:Y:S05]  /*8260*/  BSYNC.RECONVERGENT B0 ;  /* 0x0000000000007941 */ /* 0x000fea0003800200 */
.L_x_126:
[----:B------:R-:W-:Y:S01]  /*8270*/  UIADD3 UR4, UPT, UPT, UR45, 0x1, URZ ;  /* 0x000000012d047890 */ /* 0x000fe2000fffe0ff */
[----:B------:R-:W-:Y:S03]  /*8280*/  BSSY.RECONVERGENT B0, `(.L_x_128) ;  /* 0x0000008000007945 */ /* 0x000fe60003800200 */
[----:B------:R-:W-:Y:S04]  /*8290*/  UISETP.NE.AND UP0, UPT, UR4, 0x3, UPT ;  /* 0x000000030400788c */ /* 0x000fe8000bf05270 */
[----:B------:R-:W-:Y:S02]  /*82a0*/  UISETP.EQ.XOR UP1, UPT, UR44, 0x3, !UP0 ;  /* 0x000000032c00788c */ /* 0x000fe4000c722a70 */
[----:B------:R-:W-:Y:S02]  /*82b0*/  USEL UR46, UR4, URZ, UP0 ;  /* 0x000000ff042e7287 */ /* 0x000fe40008000000 */
[----:B------:R-:W-:Y:S04]  /*82c0*/  USEL UR5, URZ, 0x1, !UP1 ;  /* 0x00000001ff057887 */ /* 0x000fe8000c800000 */
[----:B------:R-:W-:Y:S01]  /*82d0*/  ULOP3.LUT UR54, UR54, UR5, URZ, 0x3c, !UPT ;  /* 0x0000000536367292 */ /* 0x000fe2000f8e3cff */
[----:B------:R-:W-:Y:S11]  /*82e0*/  @P0 BRA `(.L_x_129) ;  /* 0x0000000000040947 */ /* 0x000ff60003800000 */
[----:B------:R-:W-:Y:S04]  /*82f0*/  DEPBAR.LE SB0, 0x1 ;  /* 0x000080400000791a */ /* 0x000fe80000000000 */
.L_x_129:
[----:B------:R-:W-:Y:S05]  /*8300*/  BSYNC.RECONVERGENT B0 ;  /* 0x0000000000007941 */ /* 0x000fea0003800200 */
.L_x_128:
[----:B------:R-:W-:Y:S01]  /*8310*/  BAR.SYNC.DEFER_BLOCKING 0x1, 0x80 ;  /* 0x0042000000007b1d */ /* 0x000fe20000010000 */
[----:B------:R-:W-:Y:S01]  /*8320*/  UISETP.NE.AND UP0, UPT, UR53, -0x2, UPT ;  /* 0xfffffffe3500788c */ /* 0x000fe2000bf05270 */
[----:B------:R-:W-:Y:S08]  /*8330*/  IADD3 R0, PT, PT, R36, 0x1, RZ ;  /* 0x0000000124007810 */ /* 0x000ff00007ffe0ff */
[----:B------:R-:W-:Y:S05]  /*8340*/  BRA.U !UP0, `(.L_x_130) ;  /* 0x0000000108287547 */ /* 0x000fea000b800000 */
[----:B------:R-:W-:Y:S01]  /*8350*/  ISETP.NE.AND P0, PT, R108, RZ, PT ;  /* 0x000000ff6c00720c */ /* 0x000fe20003f05270 */
[----:B------:R-:W-:Y:S01]  /*8360*/  IMAD.U32 R3, RZ, RZ, UR52 ;  /* 0x00000034ff037e24 */ /* 0x000fe2000f8e00ff */
[----:B------:R-:W-:Y:S01]  /*8370*/  UIADD3 UR4, UPT, UPT, UR52, 0x1, URZ ;  /* 0x0000000134047890 */ /* 0x000fe2000fffe0ff */
[----:B------:R-:W-:Y:S03]  /*8380*/  IMAD.U32 R2, RZ, RZ, UR55 ;  /* 0x00000037ff027e24 */ /* 0x000fe6000f8e00ff */
[----:B------:R-:W-:Y:S04]  /*8390*/  UISETP.NE.AND UP0, UPT, UR4, 0x3, UPT ;  /* 0x000000030400788c */ /* 0x000fe8000bf05270 */
[----:B------:R-:W-:Y:S03]  /*83a0*/  USEL UR52, UR4, URZ, UP0 ;  /* 0x000000ff04347287 */ /* 0x000fe60008000000 */
[----:B------:R-:W-:Y:S05]  /*83b0*/  @P0 LEA R3, R3, UR47, 0x3 ;  /* 0x0000002f03030c11 */ /* 0x000fea000f8e18ff */
[----:B------:R-:W-:Y:S05]  /*83c0*/  @P0 VIADD R3, R3, 0x68 ;  /* 0x0000006803030836 */ /* 0x000fea0000000000 */
[----:B------:R-:W-:Y:S04]  /*83d0*/  @P0 PRMT R2, R2, 0x654, R3 ;  /* 0x0000065402020816 */ /* 0x000fe80000000003 */
[----:B------:R2:W-:Y:S03]  /*83e0*/  @P0 SYNCS.ARRIVE.TRANS64.RED.A1T0 RZ, [R2+URZ], RZ ;  /* 0x000000ff02ff09a7 */ /* 0x0005e600081004ff */
.L_x_130:
[----:B------:R-:W-:Y:S01]  /*83f0*/  R2UR UR6, R103 ;  /* 0x00000000670672ca */ /* 0x000fe200000e0000 */
[----:B------:R-:W-:Y:S01]  /*8400*/  UIADD3 UR53, UPT, UPT, UR53, 0x2, URZ ;  /* 0x0000000235357890 */ /* 0x000fe2000fffe0ff */
[----:B------:R-:W-:Y:S02]  /*8410*/  R2UR UR5, R86 ;  /* 0x00000000560572ca */ /* 0x000fe400000e0000 */
[----:B------:R-:W-:Y:S02]  /*8420*/  R2UR UR4, R87 ;  /* 0x00000000570472ca */ /* 0x000fe400000e0000 */
[----:B------:R-:W-:Y:S02]  /*8430*/  R2UR UR36, R101 ;  /* 0x00000000652472ca */ /* 0x000fe400000e0000 */
[----:B------:R-:W-:Y:S02]  /*8440*/  ISETP.NE.AND P0, PT, R91, 0x2, PT ;  /* 0x000000025b00780c */ /* 0x000fe40003f05270 */
[----:B------:R-:W-:Y:S02]  /*8450*/  ISETP.NE.AND P1, PT, R0, 0x4, PT ;  /* 0x000000040000780c */ /* 0x000fe40003f25270 */
[----:B------:R-:W-:Y:S01]  /*8460*/  SEL R3, RZ, 0x1, P0 ;  /* 0x00000001ff037807 */ /* 0x000fe20000000000 */
[----:B------:R-:W-:Y:S01]  /*8470*/  UISETP.NE.AND UP0, UPT, UR6, URZ, UPT ;  /* 0x000000ff0600728c */ /* 0x000fe2000bf05270 */
[----:B--2---:R-:W-:Y:S01]  /*8480*/  SEL R2, RZ, 0x1, P1 ;  /* 0x00000001ff027807 */ /* 0x004fe20000800000 */
[----:B------:R-:W-:Y:S01]  /*8490*/  UIADD3 UR26, UPT, UPT, UR37, UR5, URZ ;  /* 0x00000005251a7290 */ /* 0x000fe2000fffe0ff */
[----:B------:R-:W-:Y:S01]  /*84a0*/  LOP3.LUT R94, R94, R3, RZ, 0x3c, !PT ;  /* 0x000000035e5e7212 */ /* 0x000fe200078e3cff */
[----:B------:R-:W-:Y:S01]  /*84b0*/  UIADD3 UR25, UPT, UPT, UR38, UR4, URZ ;  /* 0x0000000426197290 */ /* 0x000fe2000fffe0ff */
[----:B------:R-:W-:Y:S02]  /*84c0*/  LOP3.LUT R95, R95, R2, RZ, 0x3c, !PT ;  /* 0x000000025f5f7212 */ /* 0x000fe400078e3cff */
[----:B------:R-:W-:Y:S02]  /*84d0*/  SEL R91, R91, RZ, P0 ;  /* 0x000000ff5b5b7207 */ /* 0x000fe40000000000 */
[----:B------:R-:W-:Y:S01]  /*84e0*/  SEL R36, R0, RZ, P1 ;  /* 0x000000ff00247207 */ /* 0x000fe20000800000 */
[----:B------:R-:W-:Y:S06]  /*84f0*/  BRA.U UP0, `(.L_x_131) ;  /* 0xffffffd500807547 */ /* 0x000fec000b83ffff */
[----:B------:R-:W-:-:S13]  /*8500*/  R2UR UR4, R88 ;  /* 0x00000000580472ca */ /* 0x000fda00000e0000 */
[----:B------:R-:W-:-:S09]  /*8510*/  UISETP.NE.AND UP0, UPT, UR4, URZ, UPT ;  /* 0x000000ff0400728c */ /* 0x000fd2000bf05270 */
[----:B------:R-:W-:Y:S05]  /*8520*/  BRA.U !UP0, `(.L_x_132) ;  /* 0x0000000108487547 */ /* 0x000fea000b800000 */
[----:B------:R-:W2:Y:S02]  /*8530*/  LDCU.64 UR4, c[0x0][0x890] ;  /* 0x00011200ff0477ac */ /* 0x000ea40008000a00 */
[----:B--2---:R-:W-:-:S04]  /*8540*/  UISETP.NE.U32.AND UP0, UPT, UR4, URZ, UPT ;  /* 0x000000ff0400728c */ /* 0x004fc8000bf05070 */
[----:B------:R-:W-:-:S09]  /*8550*/  UISETP.NE.AND.EX UP0, UPT, UR5, URZ, UPT, UP0 ;  /* 0x000000ff0500728c */ /* 0x000fd2000bf05300 */
[----:B------:R-:W-:Y:S05]  /*8560*/  BRA.U UP0, `(.L_x_133) ;  /* 0x00000001000c7547 */ /* 0x000fea000b800000 */
[----:B------:R-:W-:-:S13]  /*8570*/  FSETP.NEU.AND P0, PT, R41, RZ, PT ;  /* 0x000000ff2900720b */ /* 0x000fda0003f0d000 */
[----:B------:R-:W-:Y:S05]  /*8580*/  @!P0 EXIT ;  /* 0x000000000000894d */ /* 0x000fea0003800000 */
[----:B------:R-:W-:Y:S05]  /*8590*/  BRA `(.L_x_132) ;  /* 0x00000000002c7947 */ /* 0x000fea0003800000 */
.L_x_133:
[----:B------:R-:W-:Y:S01]  /*85a0*/  ISETP.NE.AND P0, PT, R90, RZ, PT ;  /* 0x000000ff5a00720c */ /* 0x000fe20003f05270 */
[----:B------:R-:W-:-:S12]  /*85b0*/  BSSY.RECONVERGENT B0, `(.L_x_132) ;  /* 0x0000009000007945 */ /* 0x000fd80003800200 */
[----:B------:R-:W-:Y:S05]  /*85c0*/  @P0 BRA `(.L_x_134) ;  /* 0x0000000000140947 */ /* 0x000fea0003800000 */
[----:B------:R-:W2:Y:S02]  /*85d0*/  LDCU.64 UR4, c[0x0][0x888] ;  /* 0x00011100ff0477ac */ /* 0x000ea40008000a00 */
[----:B--2---:R-:W-:-:S04]  /*85e0*/  ISETP.NE.U32.AND P0, PT, RZ, UR4, PT ;  /* 0x00000004ff007c0c */ /* 0x004fc8000bf05070 */
[----:B------:R-:W-:-:S13]  /*85f0*/  ISETP.NE.AND.EX P0, PT, RZ, UR5, PT, P0 ;  /* 0x00000005ff007c0c */ /* 0x000fda000bf05300 */
[----:B------:R-:W-:Y:S05]  /*8600*/  @!P0 EXIT ;  /* 0x000000000000894d */ /* 0x000fea0003800000 */
[----:B------:R-:W-:Y:S05]  /*8610*/  BRA `(.L_x_135) ;  /* 0x0000000000087947 */ /* 0x000fea0003800000 */
.L_x_134:
[----:B------:R-:W-:-:S13]  /*8620*/  FSETP.NEU.AND P0, PT, R41, RZ, PT ;  /* 0x000000ff2900720b */ /* 0x000fda0003f0d000 */
[----:B------:R-:W-:Y:S05]  /*8630*/  @!P0 EXIT ;  /* 0x000000000000894d */ /* 0x000fea0003800000 */
.L_x_135:
[----:B------:R-:W-:Y:S05]  /*8640*/  BSYNC.RECONVERGENT B0 ;  /* 0x0000000000007941 */ /* 0x000fea0003800200 */
.L_x_132:
[----:B------:R-:W-:Y:S01]  /*8650*/  ULEA UR4, UR52, UR47, 0x3 ;  /* 0x0000002f34047291 */ /* 0x000fe2000f8e18ff */
[----:B------:R-:W-:-:S04]  /*8660*/  DEPBAR.LE SB0, 0x0 ;  /* 0x000080000000791a */ /* 0x000fc80000000000 */
[----:B------:R-:W-:-:S04]  /*8670*/  UIADD3 UR4, UPT, UPT, UR4, 0x68, URZ ;  /* 0x0000006804047890 */ /* 0x000fc8000fffe0ff */
[----:B------:R-:W-:-:S09]  /*8680*/  UPRMT UR4, UR55, 0x654, UR4 ;  /* 0x0000065437047896 */ /* 0x000fd20008000004 */
[----:B------:R-:W-:Y:S01]  /*8690*/  SYNCS.ARRIVE.TRANS64.RED.A1T0 RZ, [UR4], RZ ;  /* 0x000000ffffff79a7 */ /* 0x000fe20008100404 */
[----:B------:R-:W-:Y:S05]  /*86a0*/  EXIT ;  /* 0x000000000000794d */ /* 0x000fea0003800000 */
.L_x_24:
[----:B--2---:R2:W3:Y:S02]  /*86b0*/  SYNCS.PHASECHK.TRANS64.TRYWAIT P0, [R3+URZ+0x100], R2 ;  /* 0x00010002030075a7 */ /* 0x0044e400080011ff */
[----:B---3--:R-:W-:Y:S05]  /*86c0*/  @!P0 NANOSLEEP.SYNCS 0x989680 ;  /* 0x009896800000895d */ /* 0x008fea0003900000 */
[----:B------:R-:W3:Y:S02]  /*86d0*/  @!P0 SYNCS.PHASECHK.TRANS64 P0, [R3+URZ+0x100], R2 ;  /* 0x00010002030085a7 */ /* 0x000ee400080010ff */
[----:B---3--:R-:W-:Y:S05]  /*86e0*/  @!P0 BRA `(.L_x_24) ;  /* 0xfffffffc00f08947 */ /* 0x008fea000383ffff */
[----:B------:R-:W-:Y:S05]  /*86f0*/  BRA `(.L_x_136) ;  /* 0xffffff9000dc7947 */ /* 0x000fea000383ffff */
.L_x_27:
[----:B-1----:R-:W-:-:S07]  /*8700*/  MOV R0, UR33 ;  /* 0x0000002100007c02 */ /* 0x002fce0008000f00 */
.L_x_137:
[----:B-1----:R1:W2:Y:S02]  /*8710*/  SYNCS.PHASECHK.TRANS64.TRYWAIT P0, [R0+URZ+0x28], R3 ;  /* 0x00002803000075a7 */ /* 0x0022a400080011ff */
[----:B--2---:R-:W-:Y:S05]  /*8720*/  @!P0 NANOSLEEP.SYNCS 0x989680 ;  /* 0x009896800000895d */ /* 0x004fea0003900000 */
[----:B------:R-:W2:Y:S02]  /*8730*/  @!P0 SYNCS.PHASECHK.TRANS64 P0, [R0+URZ+0x28], R3 ;  /* 0x00002803000085a7 */ /* 0x000ea400080010ff */
[----:B--2---:R-:W-:Y:S05]  /*8740*/  @!P0 BRA `(.L_x_137) ;  /* 0xfffffffc00f08947 */ /* 0x004fea000383ffff */
[----:B------:R-:W-:Y:S05]  /*8750*/  BRA `(.L_x_26) ;  /* 0xffffff9400347947 */ /* 0x000fea000383ffff */
.L_x_34:
[----:B-1----:R-:W-:-:S07]  /*8760*/  MOV R0, UR7 ;  /* 0x0000000700007c02 */ /* 0x002fce0008000f00 */
.L_x_138:
[----:B-1----:R1:W2:Y:S02]  /*8770*/  SYNCS.PHASECHK.TRANS64.TRYWAIT P0, [R0+URZ+0x28], R3 ;  /* 0x00002803000075a7 */ /* 0x0022a400080011ff */
[----:B--2---:R-:W-:Y:S05]  /*8780*/  @!P0 NANOSLEEP.SYNCS 0x989680 ;  /* 0x009896800000895d */ /* 0x004fea0003900000 */
[----:B------:R-:W2:Y:S02]  /*8790*/  @!P0 SYNCS.PHASECHK.TRANS64 P0, [R0+URZ+0x28], R3 ;  /* 0x00002803000085a7 */ /* 0x000ea400080010ff */
[----:B--2---:R-:W-:Y:S05]  /*87a0*/  @!P0 BRA `(.L_x_138) ;  /* 0xfffffffc00f08947 */ /* 0x004fea000383ffff */
[----:B------:R-:W-:Y:S05]  /*87b0*/  BRA `(.L_x_33) ;  /* 0xffffff9800287947 */ /* 0x000fea000383ffff */
.L_x_41:
[----:B-1----:R1:W2:Y:S02]  /*87c0*/  SYNCS.PHASECHK.TRANS64.TRYWAIT P0, [R3+URZ+0x90], R0 ;  /* 0x00009000030075a7 */ /* 0x0022a400080011ff */
[----:B--2---:R-:W-:Y:S05]  /*87d0*/  @!P0 NANOSLEEP.SYNCS 0x989680 ;  /* 0x009896800000895d */ /* 0x004fea0003900000 */
[----:B------:R-:W2:Y:S02]  /*87e0*/  @!P0 SYNCS.PHASECHK.TRANS64 P0, [R3+URZ+0x90], R0 ;  /* 0x00009000030085a7 */ /* 0x000ea400080010ff */
[----:B--2---:R-:W-:Y:S05]  /*87f0*/  @!P0 BRA `(.L_x_41) ;  /* 0xfffffffc00f08947 */ /* 0x004fea000383ffff */
[----:B------:R-:W-:Y:S05]  /*8800*/  BRA `(.L_x_139) ;  /* 0xffffff9c00107947 */ /* 0x000fea000383ffff */
.L_x_45:
[----:B-1----:R-:W-:-:S07]  /*8810*/  MOV R0, UR4 ;  /* 0x0000000400007c02 */ /* 0x002fce0008000f00 */
.L_x_140:
[----:B-1----:R1:W2:Y:S02]  /*8820*/  SYNCS.PHASECHK.TRANS64.TRYWAIT P0, [R0+URZ], R3 ;  /* 0x00000003000075a7 */ /* 0x0022a400080011ff */
[----:B--2---:R-:W-:Y:S05]  /*8830*/  @!P0 NANOSLEEP.SYNCS 0x989680 ;  /* 0x009896800000895d */ /* 0x004fea0003900000 */
[----:B------:R-:W2:Y:S02]  /*8840*/  @!P0 SYNCS.PHASECHK.TRANS64 P0, [R0+URZ], R3 ;  /* 0x00000003000085a7 */ /* 0x000ea400080010ff */
[----:B--2---:R-:W-:Y:S05]  /*8850*/  @!P0 BRA `(.L_x_140) ;  /* 0xfffffffc00f08947 */ /* 0x004fea000383ffff */
[----:B------:R-:W-:Y:S05]  /*8860*/  BRA `(.L_x_141) ;  /* 0xffffffa000bc7947 */ /* 0x000fea000383ffff */
.L_x_46:
[----:B------:R-:W-:-:S07]  /*8870*/  MOV R0, UR5 ;  /* 0x0000000500007c02 */ /* 0x000fce0008000f00 */
.L_x_142:
[----:B-1----:R1:W2:Y:S02]  /*8880*/  SYNCS.PHASECHK.TRANS64.TRYWAIT P0, [R0+URZ], R3 ;  /* 0x00000003000075a7 */ /* 0x0022a400080011ff */
[----:B--2---:R-:W-:Y:S05]  /*8890*/  @!P0 NANOSLEEP.SYNCS 0x989680 ;  /* 0x009896800000895d */ /* 0x004fea0003900000 */
[----:B------:R-:W2:Y:S02]  /*88a0*/  @!P0 SYNCS.PHASECHK.TRANS64 P0, [R0+URZ], R3 ;  /* 0x00000003000085a7 */ /* 0x000ea400080010ff */
[----:B--2---:R-:W-:Y:S05]  /*88b0*/  @!P0 BRA `(.L_x_142) ;  /* 0xfffffffc00f08947 */ /* 0x004fea000383ffff */
[----:B------:R-:W-:Y:S05]  /*88c0*/  BRA `(.L_x_143) ;  /* 0xffffffa000c87947 */ /* 0x000fea000383ffff */
.L_x_47:
[----:B------:R-:W-:-:S07]  /*88d0*/  MOV R0, UR5 ;  /* 0x0000000500007c02 */ /* 0x000fce0008000f00 */
.L_x_144:
[----:B-1----:R1:W2:Y:S02]  /*88e0*/  SYNCS.PHASECHK.TRANS64.TRYWAIT P0, [R0+URZ], R3 ;  /* 0x00000003000075a7 */ /* 0x0022a400080011ff */
[----:B--2---:R-:W-:Y:S05]  /*88f0*/  @!P0 NANOSLEEP.SYNCS 0x989680 ;  /* 0x009896800000895d */ /* 0x004fea0003900000 */
[----:B------:R-:W2:Y:S02]  /*8900*/  @!P0 SYNCS.PHASECHK.TRANS64 P0, [R0+URZ], R3 ;  /* 0x00000003000085a7 */ /* 0x000ea400080010ff */
[----:B--2---:R-:W-:Y:S05]  /*8910*/  @!P0 BRA `(.L_x_144) ;  /* 0xfffffffc00f08947 */ /* 0x004fea000383ffff */
[----:B------:R-:W-:Y:S05]  /*8920*/  BRA `(.L_x_145) ;  /* 0xffffffa000d47947 */ /* 0x000fea000383ffff */
.L_x_48:
[----:B------:R-:W-:-:S07]  /*8930*/  MOV R0, UR5 ;  /* 0x0000000500007c02 */ /* 0x000fce0008000f00 */
.L_x_146:
[----:B-1----:R1:W2:Y:S02]  /*8940*/  SYNCS.PHASECHK.TRANS64.TRYWAIT P0, [R0+URZ], R3 ;  /* 0x00000003000075a7 */ /* 0x0022a400080011ff */
[----:B--2---:R-:W-:Y:S05]  /*8950*/  @!P0 NANOSLEEP.SYNCS 0x989680 ;  /* 0x009896800000895d */ /* 0x004fea0003900000 */
[----:B------:R-:W2:Y:S02]  /*8960*/  @!P0 SYNCS.PHASECHK.TRANS64 P0, [R0+URZ], R3 ;  /* 0x00000003000085a7 */ /* 0x000ea400080010ff */
[----:B--2---:R-:W-:Y:S05]  /*8970*/  @!P0 BRA `(.L_x_146) ;  /* 0xfffffffc00f08947 */ /* 0x004fea000383ffff */
[----:B------:R-:W-:Y:S05]  /*8980*/  BRA `(.L_x_147) ;  /* 0xffffffa000e07947 */ /* 0x000fea000383ffff */
.L_x_51:
[----:B-1----:R1:W2:Y:S02]  /*8990*/  SYNCS.PHASECHK.TRANS64.TRYWAIT P0, [R0+URZ+0xf0], R5 ;  /* 0x0000f005000075a7 */ /* 0x0022a400080011ff */
[----:B--2---:R-:W-:Y:S05]  /*89a0*/  @!P0 NANOSLEEP.SYNCS 0x989680 ;  /* 0x009896800000895d */ /* 0x004fea0003900000 */
[----:B------:R-:W2:Y:S02]  /*89b0*/  @!P0 SYNCS.PHASECHK.TRANS64 P0, [R0+URZ+0xf0], R5 ;  /* 0x0000f005000085a7 */ /* 0x000ea400080010ff */
[----:B--2---:R-:W-:Y:S05]  /*89c0*/  @!P0 BRA `(.L_x_51) ;  /* 0xfffffffc00f08947 */ /* 0x004fea000383ffff */
[----:B------:R-:W-:Y:S05]  /*89d0*/  BRA `(.L_x_148) ;  /* 0xffffffa4003c7947 */ /* 0x000fea000383ffff */
.L_x_52:
[----:B------:R-:W-:-:S07]  /*89e0*/  MOV R0, UR4 ;  /* 0x0000000400007c02 */ /* 0x000fce0008000f00 */
.L_x_149:
[----:B-1----:R1:W2:Y:S02]  /*89f0*/  SYNCS.PHASECHK.TRANS64.TRYWAIT P0, [R0+URZ+0xa0], R7 ;  /* 0x0000a007000075a7 */ /* 0x0022a400080011ff */
[----:B--2---:R-:W-:Y:S05]  /*8a00*/  @!P0 NANOSLEEP.SYNCS 0x989680 ;  /* 0x009896800000895d */ /* 0x004fea0003900000 */
[----:B------:R-:W2:Y:S02]  /*8a10*/  @!P0 SYNCS.PHASECHK.TRANS64 P0, [R0+URZ+0xa0], R7 ;  /* 0x0000a007000085a7 */ /* 0x000ea400080010ff */
[----:B--2---:R-:W-:Y:S05]  /*8a20*/  @!P0 BRA `(.L_x_149) ;  /* 0xfffffffc00f08947 */ /* 0x004fea000383ffff */
[----:B------:R-:W-:Y:S05]  /*8a30*/  BRA `(.L_x_150) ;  /* 0xffffffa4004c7947 */ /* 0x000fea000383ffff */
.L_x_53:
[----:B-1----:R1:W2:Y:S02]  /*8a40*/  SYNCS.PHASECHK.TRANS64.TRYWAIT P1, [R0+URZ+0x90], R5 ;  /* 0x00009005000075a7 */ /* 0x0022a400080211ff */
[----:B--2---:R-:W-:Y:S05]  /*8a50*/  @!P1 NANOSLEEP.SYNCS 0x989680 ;  /* 0x009896800000995d */ /* 0x004fea0003900000 */
[----:B------:R-:W2:Y:S02]  /*8a60*/  @!P1 SYNCS.PHASECHK.TRANS64 P1, [R0+URZ+0x90], R5 ;  /* 0x00009005000095a7 */ /* 0x000ea400080210ff */
[----:B--2---:R-:W-:Y:S05]  /*8a70*/  @!P1 BRA `(.L_x_53) ;  /* 0xfffffffc00f09947 */ /* 0x004fea000383ffff */
[----:B------:R-:W-:Y:S05]  /*8a80*/  BRA `(.L_x_151) ;  /* 0xffffffa4007c7947 */ /* 0x000fea000383ffff */
.L_x_56:
[----:B------:R-:W-:-:S07]  /*8a90*/  MOV R0, UR4 ;  /* 0x0000000400007c02 */ /* 0x000fce0008000f00 */
.L_x_152:
[----:B-1----:R1:W2:Y:S02]  /*8aa0*/  SYNCS.PHASECHK.TRANS64.TRYWAIT P0, [R0+URZ+0xa0], R3 ;  /* 0x0000a003000075a7 */ /* 0x0022a400080011ff */
[----:B--2---:R-:W-:Y:S05]  /*8ab0*/  @!P0 NANOSLEEP.SYNCS 0x989680 ;  /* 0x009896800000895d */ /* 0x004fea0003900000 */
[----:B------:R-:W2:Y:S02]  /*8ac0*/  @!P0 SYNCS.PHASECHK.TRANS64 P0, [R0+URZ+0xa0], R3 ;  /* 0x0000a003000085a7 */ /* 0x000ea400080010ff */
[----:B--2---:R-:W-:Y:S05]  /*8ad0*/  @!P0 BRA `(.L_x_152) ;  /* 0xfffffffc00f08947 */ /* 0x004fea000383ffff */
[----:B------:R-:W-:Y:S05]  /*8ae0*/  BRA `(.L_x_55) ;  /* 0xffffffa400d07947 */ /* 0x000fea000383ffff */
.L_x_65:
[----:B-1----:R-:W-:-:S04]  /*8af0*/  MOV R5, UR5 ;  /* 0x0000000500057c02 */ /* 0x002fc80008000f00 */
[----:B------:R1:W2:Y:S03]  /*8b00*/  SYNCS.PHASECHK.TRANS64.TRYWAIT P0, [R5+URZ+0x8], R6 ;  /* 0x00000806050075a7 */ /* 0x0002a600080011ff */
[----:B--2---:R-:W-:Y:S05]  /*8b10*/  @!P0 NANOSLEEP.SYNCS 0x989680 ;  /* 0x009896800000895d */ /* 0x004fea0003900000 */
[----:B------:R-:W2:Y:S02]  /*8b20*/  @!P0 SYNCS.PHASECHK.TRANS64 P0, [R5+URZ+0x8], R6 ;  /* 0x00000806050085a7 */ /* 0x000ea400080010ff */
[----:B--2---:R-:W-:Y:S05]  /*8b30*/  @!P0 BRA `(.L_x_65) ;  /* 0xfffffffc00ec8947 */ /* 0x004fea000383ffff */
[----:B------:R-:W-:Y:S05]  /*8b40*/  BRA `(.L_x_64) ;  /* 0xffffffa800847947 */ /* 0x000fea000383ffff */
.L_x_67:
[----:B------:R-:W-:Y:S01]  /*8b50*/  BSSY B0, `(.L_x_153) ;  /* 0x0000006000007945 */ /* 0x000fe20003800000 */
[----:B------:R-:W-:-:S07]  /*8b60*/  MOV R15, 0xffffffff ;  /* 0xffffffff000f7802 */ /* 0x000fce0000000f00 */
[----:B-1---5:R-:W-:Y:S05]  /*8b70*/  WARPSYNC.COLLECTIVE R15, `(.L_x_154) ;  /* 0x000000000f0c7348 */ /* 0x022fea0003c00000 */
[----:B------:R-:W-:Y:S02]  /*8b80*/  ELECT P6, UR79, PT ;  /* 0x00000000004f782f */ /* 0x000fe400038c0000 */
[----:B------:R-:W-:Y:S01]  /*8b90*/  MOV R14, UR79 ;  /* 0x0000004f000e7c02 */ /* 0x000fe20008000f00 */
[----:B-1---5:R-:W-:Y:S10]  /*8ba0*/  ENDCOLLECTIVE ;  /* 0x000000000000791b */ /* 0x022ff40003800000 */
.L_x_154:
[----:B------:R-:W-:Y:S05]  /*8bb0*/  BSYNC B0 ;  /* 0x0000000000007941 */ /* 0x000fea0003800000 */
.L_x_153:
[----:B------:R-:W-:Y:S01]  /*8bc0*/  PLOP3.LUT P0, PT, P6, PT, PT, 0x80, 0x8 ;  /* 0x000000000008781c */ /* 0x000fe2000370f070 */
[----:B------:R-:W-:-:S12]  /*8bd0*/  BRA `(.L_x_155) ;  /* 0xffffffa800b07947 */ /* 0x000fd8000383ffff */
.L_x_69:
[----:B-1----:R-:W-:-:S04]  /*8be0*/  MOV R3, UR5 ;  /* 0x0000000500037c02 */ /* 0x002fc80008000f00 */
[----:B------:R1:W2:Y:S03]  /*8bf0*/  SYNCS.PHASECHK.TRANS64.TRYWAIT P0, [R3+URZ+0x8], R4 ;  /* 0x00000804030075a7 */ /* 0x0002a600080011ff */
[----:B--2---:R-:W-:Y:S05]  /*8c00*/  @!P0 NANOSLEEP.SYNCS 0x989680 ;  /* 0x009896800000895d */ /* 0x004fea0003900000 */
[----:B------:R-:W2:Y:S02]  /*8c10*/  @!P0 SYNCS.PHASECHK.TRANS64 P0, [R3+URZ+0x8], R4 ;  /* 0x00000804030085a7 */ /* 0x000ea400080010ff */
[----:B--2---:R-:W-:Y:S05]  /*8c20*/  @!P0 BRA `(.L_x_69) ;  /* 0xfffffffc00ec8947 */ /* 0x004fea000383ffff */
[----:B------:R-:W-:Y:S05]  /*8c30*/  BRA `(.L_x_68) ;  /* 0xffffffa800b47947 */ /* 0x000fea000383ffff */
.L_x_70:
[----:B-1----:R1:W2:Y:S02]  /*8c40*/  SYNCS.PHASECHK.TRANS64.TRYWAIT P0, [R0+URZ+0x90], R5 ;  /* 0x00009005000075a7 */ /* 0x0022a400080011ff */
[----:B--2---:R-:W-:Y:S05]  /*8c50*/  @!P0 NANOSLEEP.SYNCS 0x989680 ;  /* 0x009896800000895d */ /* 0x004fea0003900000 */
[----:B------:R-:W2:Y:S02]  /*8c60*/  @!P0 SYNCS.PHASECHK.TRANS64 P0, [R0+URZ+0x90], R5 ;  /* 0x00009005000085a7 */ /* 0x000ea400080010ff */
[----:B--2---:R-:W-:Y:S05]  /*8c70*/  @!P0 BRA `(.L_x_70) ;  /* 0xfffffffc00f08947 */ /* 0x004fea000383ffff */
[----:B------:R-:W-:Y:S05]  /*8c80*/  BRA `(.L_x_156) ;  /* 0xffffffac00c07947 */ /* 0x000fea000383ffff */
.L_x_72:
[----:B------:R-:W-:-:S07]  /*8c90*/  MOV R0, UR46 ;  /* 0x0000002e00007c02 */ /* 0x000fce0008000f00 */
.L_x_157:
[----:B-1----:R1:W2:Y:S02]  /*8ca0*/  SYNCS.PHASECHK.TRANS64.TRYWAIT P0, [R0+URZ+0xd0], R5 ;  /* 0x0000d005000075a7 */ /* 0x0022a400080011ff */
[----:B--2---:R-:W-:Y:S05]  /*8cb0*/  @!P0 NANOSLEEP.SYNCS 0x989680 ;  /* 0x009896800000895d */ /* 0x004fea0003900000 */
[----:B------:R-:W2:Y:S02]  /*8cc0*/  @!P0 SYNCS.PHASECHK.TRANS64 P0, [R0+URZ+0xd0], R5 ;  /* 0x0000d005000085a7 */ /* 0x000ea400080010ff */
[----:B--2---:R-:W-:Y:S05]  /*8cd0*/  @!P0 BRA `(.L_x_157) ;  /* 0xfffffffc00f08947 */ /* 0x004fea000383ffff */
[----:B------:R-:W-:Y:S05]  /*8ce0*/  BRA `(.L_x_158) ;  /* 0xffffffb0000c7947 */ /* 0x000fea000383ffff */
.L_x_75:
[----:B------:R-:W-:Y:S07]  /*8cf0*/  MOV R0, UR7 ;  /* 0x0000000700007c02 */ /* 0x000fee0008000f00 */
.L_x_159:
[----:B-1----:R1:W2:Y:S02]  /*8d00*/  SYNCS.PHASECHK.TRANS64.TRYWAIT P0, [R0+URZ], R5 ;  /* 0x00000005000075a7 */ /* 0x0022a400080011ff */
[----:B--2---:R-:W-:Y:S05]  /*8d10*/  @!P0 NANOSLEEP.SYNCS 0x989680 ;  /* 0x009896800000895d */ /* 0x004fea0003900000 */
[----:B------:R-:W2:Y:S02]  /*8d20*/  @!P0 SYNCS.PHASECHK.TRANS64 P0, [R0+URZ], R5 ;  /* 0x00000005000085a7 */ /* 0x000ea400080010ff */
[----:B--2---:R-:W-:Y:S05]  /*8d30*/  @!P0 BRA `(.L_x_159) ;  /* 0xfffffffc00f08947 */ /* 0x004fea000383ffff */
[----:B------:R-:W-:Y:S05]  /*8d40*/  BRA `(.L_x_74) ;  /* 0xffffffb000207947 */ /* 0x000fea000383ffff */
.L_x_79:
[----:B-1----:R-:W-:-:S07]  /*8d50*/  MOV R0, UR4 ;  /* 0x0000000400007c02 */ /* 0x002fce0008000f00 */
.L_x_160:
[----:B-1----:R1:W2:Y:S02]  /*8d60*/  SYNCS.PHASECHK.TRANS64.TRYWAIT P0, [R0+URZ], R3 ;  /* 0x00000003000075a7 */ /* 0x0022a400080011ff */
[----:B--2---:R-:W-:Y:S05]  /*8d70*/  @!P0 NANOSLEEP.SYNCS 0x989680 ;  /* 0x009896800000895d */ /* 0x004fea0003900000 */
[----:B------:R-:W2:Y:S02]  /*8d80*/  @!P0 SYNCS.PHASECHK.TRANS64 P0, [R0+URZ], R3 ;  /* 0x00000003000085a7 */ /* 0x000ea400080010ff */
[----:B--2---:R-:W-:Y:S05]  /*8d90*/  @!P0 BRA `(.L_x_160) ;  /* 0xfffffffc00f08947 */ /* 0x004fea000383ffff */
[----:B------:R-:W-:Y:S05]  /*8da0*/  BRA `(.L_x_161) ;  /* 0xffffffb400647947 */ /* 0x000fea000383ffff */
.L_x_80:
[----:B------:R-:W-:-:S07]  /*8db0*/  MOV R0, UR5 ;  /* 0x0000000500007c02 */ /* 0x000fce0008000f00 */
.L_x_162:
[----:B-1----:R1:W2:Y:S02]  /*8dc0*/  SYNCS.PHASECHK.TRANS64.TRYWAIT P0, [R0+URZ], R3 ;  /* 0x00000003000075a7 */ /* 0x0022a400080011ff */
[----:B--2---:R-:W-:Y:S05]  /*8dd0*/  @!P0 NANOSLEEP.SYNCS 0x989680 ;  /* 0x009896800000895d */ /* 0x004fea0003900000 */
[----:B------:R-:W2:Y:S02]  /*8de0*/  @!P0 SYNCS.PHASECHK.TRANS64 P0, [R0+URZ], R3 ;  /* 0x00000003000085a7 */ /* 0x000ea400080010ff */
[----:B--2---:R-:W-:Y:S05]  /*8df0*/  @!P0 BRA `(.L_x_162) ;  /* 0xfffffffc00f08947 */ /* 0x004fea000383ffff */
[----:B------:R-:W-:Y:S05]  /*8e00*/  BRA `(.L_x_163) ;  /* 0xffffffb400707947 */ /* 0x000fea000383ffff */
.L_x_81:
[----:B------:R-:W-:-:S07]  /*8e10*/  MOV R0, UR5 ;  /* 0x0000000500007c02 */ /* 0x000fce0008000f00 */
.L_x_164:
[----:B-1----:R1:W2:Y:S02]  /*8e20*/  SYNCS.PHASECHK.TRANS64.TRYWAIT P0, [R0+URZ], R3 ;  /* 0x00000003000075a7 */ /* 0x0022a400080011ff */
[----:B--2---:R-:W-:Y:S05]  /*8e30*/  @!P0 NANOSLEEP.SYNCS 0x989680 ;  /* 0x009896800000895d */ /* 0x004fea0003900000 */
[----:B------:R-:W2:Y:S02]  /*8e40*/  @!P0 SYNCS.PHASECHK.TRANS64 P0, [R0+URZ], R3 ;  /* 0x00000003000085a7 */ /* 0x000ea400080010ff */
[----:B--2---:R-:W-:Y:S05]  /*8e50*/  @!P0 BRA `(.L_x_164) ;  /* 0xfffffffc00f08947 */ /* 0x004fea000383ffff */
[----:B------:R-:W-:Y:S05]  /*8e60*/  BRA `(.L_x_165) ;  /* 0xffffffb4007c7947 */ /* 0x000fea000383ffff */
.L_x_84:
[----:B------:R-:W-:-:S07]  /*8e70*/  MOV R0, UR41 ;  /* 0x0000002900007c02 */ /* 0x000fce0008000f00 */
.L_x_166:
[----:B-1----:R1:W2:Y:S02]  /*8e80*/  SYNCS.PHASECHK.TRANS64.TRYWAIT P1, [R0+URZ+0x110], R3 ;  /* 0x00011003000075a7 */ /* 0x0022a400080211ff */
[----:B--2---:R-:W-:Y:S05]  /*8e90*/  @!P1 NANOSLEEP.SYNCS 0x989680 ;  /* 0x009896800000995d */ /* 0x004fea0003900000 */
[----:B------:R-:W2:Y:S02]  /*8ea0*/  @!P1 SYNCS.PHASECHK.TRANS64 P1, [R0+URZ+0x110], R3 ;  /* 0x00011003000095a7 */ /* 0x000ea400080210ff */
[----:B--2---:R-:W-:Y:S05]  /*8eb0*/  @!P1 BRA `(.L_x_166) ;  /* 0xfffffffc00f09947 */ /* 0x004fea000383ffff */
[----:B------:R-:W-:Y:S05]  /*8ec0*/  BRA `(.L_x_167) ;  /* 0xffffffb400c87947 */ /* 0x000fea000383ffff */
.L_x_89:
[----:B---3--:R3:W1:Y:S02]  /*8ed0*/  SYNCS.PHASECHK.TRANS64.TRYWAIT P0, [R12+URZ+0x90], R9 ;  /* 0x000090090c0075a7 */ /* 0x00866400080011ff */
[----:B-1----:R-:W-:Y:S05]  /*8ee0*/  @!P0 NANOSLEEP.SYNCS 0x989680 ;  /* 0x009896800000895d */ /* 0x002fea0003900000 */
[----:B------:R-:W1:Y:S02]  /*8ef0*/  @!P0 SYNCS.PHASECHK.TRANS64 P0, [R12+URZ+0x90], R9 ;  /* 0x000090090c0085a7 */ /* 0x000e6400080010ff */
[----:B-1----:R-:W-:Y:S05]  /*8f00*/  @!P0 BRA `(.L_x_89) ;  /* 0xfffffffc00f08947 */ /* 0x002fea000383ffff */
[----:B------:R-:W-:Y:S05]  /*8f10*/  BRA `(.L_x_168) ;  /* 0xffffffb800e07947 */ /* 0x000fea000383ffff */
.L_x_92:
[----:B------:R-:W-:Y:S07]  /*8f20*/  MOV R0, UR24 ;  /* 0x0000001800007c02 */ /* 0x000fee0008000f00 */
.L_x_169:
[----:B-1----:R1:W2:Y:S02]  /*8f30*/  SYNCS.PHASECHK.TRANS64.TRYWAIT P2, [R0+URZ+0x88], R9 ;  /* 0x00008809000075a7 */ /* 0x0022a400080411ff */
[----:B--2---:R-:W-:Y:S05]  /*8f40*/  @!P2 NANOSLEEP.SYNCS 0x989680 ;  /* 0x009896800000a95d */ /* 0x004fea0003900000 */
[----:B------:R-:W2:Y:S02]  /*8f50*/  @!P2 SYNCS.PHASECHK.TRANS64 P2, [R0+URZ+0x88], R9 ;  /* 0x000088090000a5a7 */ /* 0x000ea400080410ff */
[----:B--2---:R-:W-:Y:S05]  /*8f60*/  @!P2 BRA `(.L_x_169) ;  /* 0xfffffffc00f0a947 */ /* 0x004fea000383ffff */
[----:B------:R-:W-:Y:S05]  /*8f70*/  BRA `(.L_x_91) ;  /* 0xffffffc000447947 */ /* 0x000fea000383ffff */
.L_x_95:
[----:B------:R-:W-:Y:S07]  /*8f80*/  MOV R0, UR4 ;  /* 0x0000000400007c02 */ /* 0x000fee0008000f00 */
.L_x_170:
[----:B-1----:R1:W2:Y:S02]  /*8f90*/  SYNCS.PHASECHK.TRANS64.TRYWAIT P0, [R0+URZ+0x68], R9 ;  /* 0x00006809000075a7 */ /* 0x0022a400080011ff */
[----:B--2---:R-:W-:Y:S05]  /*8fa0*/  @!P0 NANOSLEEP.SYNCS 0x989680 ;  /* 0x009896800000895d */ /* 0x004fea0003900000 */
[----:B------:R-:W2:Y:S02]  /*8fb0*/  @!P0 SYNCS.PHASECHK.TRANS64 P0, [R0+URZ+0x68], R9 ;  /* 0x00006809000085a7 */ /* 0x000ea400080010ff */
[----:B--2---:R-:W-:Y:S05]  /*8fc0*/  @!P0 BRA `(.L_x_170) ;  /* 0xfffffffc00f08947 */ /* 0x004fea000383ffff */
[----:B------:R-:W-:Y:S05]  /*8fd0*/  BRA `(.L_x_171) ;  /* 0xffffffc000a47947 */ /* 0x000fea000383ffff */
.L_x_96:
[----:B------:R-:W-:Y:S07]  /*8fe0*/  MOV R9, UR5 ;  /* 0x0000000500097c02 */ /* 0x000fee0008000f00 */
.L_x_172:
[----:B-1----:R1:W2:Y:S02]  /*8ff0*/  SYNCS.PHASECHK.TRANS64.TRYWAIT P0, [R9+URZ+0x68], R0 ;  /* 0x00006800090075a7 */ /* 0x0022a400080011ff */
[----:B--2---:R-:W-:Y:S05]  /*9000*/  @!P0 NANOSLEEP.SYNCS 0x989680 ;  /* 0x009896800000895d */ /* 0x004fea0003900000 */
[----:B------:R-:W2:Y:S02]  /*9010*/  @!P0 SYNCS.PHASECHK.TRANS64 P0, [R9+URZ+0x68], R0 ;  /* 0x00006800090085a7 */ /* 0x000ea400080010ff */
[----:B--2---:R-:W-:Y:S05]  /*9020*/  @!P0 BRA `(.L_x_172) ;  /* 0xfffffffc00f08947 */ /* 0x004fea000383ffff */
[----:B------:R-:W-:Y:S05]  /*9030*/  BRA `(.L_x_173) ;  /* 0xffffffc400007947 */ /* 0x000fea000383ffff */
.L_x_98:
[----:B------:R-:W-:-:S07]  /*9040*/  MOV R0, UR4 ;  /* 0x0000000400007c02 */ /* 0x000fce0008000f00 */
.L_x_174:
[----:B-1----:R1:W2:Y:S02]  /*9050*/  SYNCS.PHASECHK.TRANS64.TRYWAIT P0, [R0+URZ], R3 ;  /* 0x00000003000075a7 */ /* 0x0022a400080011ff */
[----:B--2---:R-:W-:Y:S05]  /*9060*/  @!P0 NANOSLEEP.SYNCS 0x989680 ;  /* 0x009896800000895d */ /* 0x004fea0003900000 */
[----:B------:R-:W2:Y:S02]  /*9070*/  @!P0 SYNCS.PHASECHK.TRANS64 P0, [R0+URZ], R3 ;  /* 0x00000003000085a7 */ /* 0x000ea400080010ff */
[----:B--2---:R-:W-:Y:S05]  /*9080*/  @!P0 BRA `(.L_x_174) ;  /* 0xfffffffc00f08947 */ /* 0x004fea000383ffff */
[----:B------:R-:W-:Y:S05]  /*9090*/  BRA `(.L_x_175) ;  /* 0xffffffc400907947 */ /* 0x000fea000383ffff */
.L_x_99:
[----:B------:R-:W-:-:S07]  /*90a0*/  MOV R0, UR5 ;  /* 0x0000000500007c02 */ /* 0x000fce0008000f00 */
.L_x_176:
[----:B-1----:R1:W2:Y:S02]  /*90b0*/  SYNCS.PHASECHK.TRANS64.TRYWAIT P0, [R0+URZ], R3 ;  /* 0x00000003000075a7 */ /* 0x0022a400080011ff */
[----:B--2---:R-:W-:Y:S05]  /*90c0*/  @!P0 NANOSLEEP.SYNCS 0x989680 ;  /* 0x009896800000895d */ /* 0x004fea0003900000 */
[----:B------:R-:W2:Y:S02]  /*90d0*/  @!P0 SYNCS.PHASECHK.TRANS64 P0, [R0+URZ], R3 ;  /* 0x00000003000085a7 */ /* 0x000ea400080010ff */
[----:B--2---:R-:W-:Y:S05]  /*90e0*/  @!P0 BRA `(.L_x_176) ;  /* 0xfffffffc00f08947 */ /* 0x004fea000383ffff */
[----:B------:R-:W-:Y:S05]  /*90f0*/  BRA `(.L_x_177) ;  /* 0xffffffc4009c7947 */ /* 0x000fea000383ffff */
.L_x_101:
[----:B-1----:R1:W2:Y:S02]  /*9100*/  SYNCS.PHASECHK.TRANS64.TRYWAIT P0, [R0+URZ+0x90], R3 ;  /* 0x00009003000075a7 */ /* 0x0022a400080011ff */
[----:B--2---:R-:W-:Y:S05]  /*9110*/  @!P0 NANOSLEEP.SYNCS 0x989680 ;  /* 0x009896800000895d */ /* 0x004fea0003900000 */
[----:B------:R-:W2:Y:S02]  /*9120*/  @!P0 SYNCS.PHASECHK.TRANS64 P0, [R0+URZ+0x90], R3 ;  /* 0x00009003000085a7 */ /* 0x000ea400080010ff */
[----:B--2---:R-:W-:Y:S05]  /*9130*/  @!P0 BRA `(.L_x_101) ;  /* 0xfffffffc00f08947 */ /* 0x004fea000383ffff */
[----:B------:R-:W-:Y:S05]  /*9140*/  BRA `(.L_x_178) ;  /* 0xffffffc800807947 */ /* 0x000fea000383ffff */
.L_x_111:
[----:B-1----:R1:W3:Y:S02]  /*9150*/  SYNCS.PHASECHK.TRANS64.TRYWAIT P1, [R0+URZ+0x50], R3 ;  /* 0x00005003000075a7 */ /* 0x0022e400080211ff */
[----:B---3--:R-:W-:Y:S05]  /*9160*/  @!P1 NANOSLEEP.SYNCS 0x989680 ;  /* 0x009896800000995d */ /* 0x008fea0003900000 */
[----:B------:R-:W3:Y:S02]  /*9170*/  @!P1 SYNCS.PHASECHK.TRANS64 P1, [R0+URZ+0x50], R3 ;  /* 0x00005003000095a7 */ /* 0x000ee400080210ff */
[----:B---3--:R-:W-:Y:S05]  /*9180*/  @!P1 BRA `(.L_x_111) ;  /* 0xfffffffc00f09947 */ /* 0x008fea000383ffff */
[----:B------:R-:W-:Y:S05]  /*9190*/  BRA `(.L_x_110) ;  /* 0xffffffd800207947 */ /* 0x000fea000383ffff */
.L_x_113:
[----:B-1----:R1:W4:Y:S02]  /*91a0*/  SYNCS.PHASECHK.TRANS64.TRYWAIT P0, [R89+URZ+0xb0], R2 ;  /* 0x0000b002590075a7 */ /* 0x00232400080011ff */
[----:B----4-:R-:W-:Y:S05]  /*91b0*/  @!P0 NANOSLEEP.SYNCS 0x989680 ;  /* 0x009896800000895d */ /* 0x010fea0003900000 */
[----:B------:R-:W4:Y:S02]  /*91c0*/  @!P0 SYNCS.PHASECHK.TRANS64 P0, [R89+URZ+0xb0], R2 ;  /* 0x0000b002590085a7 */ /* 0x000f2400080010ff */
[----:B----4-:R-:W-:Y:S05]  /*91d0*/  @!P0 BRA `(.L_x_113) ;  /* 0xfffffffc00f08947 */ /* 0x010fea000383ffff */
[----:B------:R-:W-:Y:S05]  /*91e0*/  BRA `(.L_x_112) ;  /* 0xffffffd800587947 */ /* 0x000fea000383ffff */
.L_x_124:
[----:B--2---:R2:W4:Y:S02]  /*91f0*/  SYNCS.PHASECHK.TRANS64.TRYWAIT P0, [R2+URZ+0x50], R111 ;  /* 0x0000506f020075a7 */ /* 0x00452400080011ff */
[----:B----4-:R-:W-:Y:S05]  /*9200*/  @!P0 NANOSLEEP.SYNCS 0x989680 ;  /* 0x009896800000895d */ /* 0x010fea0003900000 */
[----:B------:R-:W4:Y:S02]  /*9210*/  @!P0 SYNCS.PHASECHK.TRANS64 P0, [R2+URZ+0x50], R111 ;  /* 0x0000506f020085a7 */ /* 0x000f2400080010ff */
[----:B----4-:R-:W-:Y:S05]  /*9220*/  @!P0 BRA `(.L_x_124) ;  /* 0xfffffffc00f08947 */ /* 0x010fea000383ffff */
[----:B------:R-:W-:Y:S05]  /*9230*/  BRA `(.L_x_123) ;  /* 0xffffffe400487947 */ /* 0x000fea000383ffff */
        .weak           $__internal_0_$__cuda_sm10x_tcgen05_guardrail_trap_col_being_dealloced_not_returned_by_alloc
        .type           $__internal_0_$__cuda_sm10x_tcgen05_guardrail_trap_col_being_dealloced_not_returned_by_alloc,@function
        .size           $__internal_0_$__cuda_sm10x_tcgen05_guardrail_trap_col_being_dealloced_not_returned_by_alloc,($__internal_1_$__cuda_sm10x_tcgen05_guardrail_trap_phase_invalid_during_alloc - $__internal_0_$__cuda_sm10x_tcgen05_guardrail_trap_col_being_dealloced_not_returned_by_alloc)
$__internal_0_$__cuda_sm10x_tcgen05_guardrail_trap_col_being_dealloced_not_returned_by_alloc:
[----:B------:R-:W-:Y:S05]  /*9240*/  BPT.TRAP 0x1 ;  /* 0x000000040000795c */ /* 0x000fea0000300000 */
[----:B------:R-:W-:-:S04]  /*9250*/  HFMA2 R3, -RZ, RZ, 0, 0 ;  /* 0x00000000ff037431 */ /* 0x000fc800000001ff */
[----:B------:R-:W-:Y:S05]  /*9260*/  RET.REL.NODEC R2 `(_ZN7cutlass13device_kernelINS_4gemm6kernel13GemmUniversalIN4cute5tupleIJiiiiEEENS1_10collective13CollectiveMmaINS1_35MainloopSm100TmaUmmaWarpSpecializedILi5ELi2ELi4ENS5_IJNS4_1CILi2EEESB_NSA_ILi1EEEEEEEENS5_IJNSA_ILi256EEENSA_ILi64EEENSA_ILi128EEEEEENS_6half_tENS5_IJlSC_lEEESJ_SK_NS4_8TiledMMAINS4_8MMA_AtomIJNS4_26SM100_MMA_F16BF16_2x1SM_SSISJ_SJ_fLi256ELi64ELNS4_4UMMA5MajorE0ELSP_0ELNSO_7ScaleInE0ELSQ_0EEEEEENS4_6LayoutINS5_IJSC_SC_SC_EEENS5_IJNSA_ILi0EEESV_SV_EEEEENS5_IJNS4_10UnderscoreESY_SY_EEEEENS4_28SM100_TMA_2SM_LOAD_MULTICASTENS4_14ComposedLayoutINS4_7SwizzleILi3ELi4ELi3EEENS4_18smem_ptr_flag_bitsILi16EEENST_INS5_IJNSA_ILi8EEESG_EEENS5_IJSG_SC_EEEEEEEvNS4_8identityENS4_18SM100_TMA_2SM_LOADES1B_vS1C_EENS_8epilogue10collective18CollectiveEpilogueINS1F_23Sm100TmaWarpSpecializedILi3ELi2ELi32ELb1ELb0EEEJNS5_IJSH_SG_SH_EEENS5_IJNST_ISH_SC_EENST_INSA_ILi32EEESC_EEEEESJ_SK_SJ_SK_NS1F_6fusion15FusionCallbacksIS1J_NS1P_17LinearCombinationISJ_fSJ_fLNS_15FloatRoundStyleE2EEES1K_S1O_JEEENS4_5SM1004TMEM4LOAD26SM100_TMEM_LOAD_32dp32b32xENS4_13SM90_TMA_LOADENS12_INS13_ILi2ELi4ELi3EEES16_NST_INS5_IJS17_S1M_EEENS5_IJS1M_SC_EEEEEEENS4_39AutoVectorizingCopyWithAssumedAlignmentILi128EEENS4_14SM90_TMA_STOREES24_S26_S26_EEEvvEEEEvNT_6ParamsE) ;  /* 0xffffff6c02647950 */ /* 0x000fea0003c3ffff */
        .weak           $__internal_1_$__cuda_sm10x_tcgen05_guardrail_trap_phase_invalid_during_alloc
        .type           $__internal_1_$__cuda_sm10x_tcgen05_guardrail_trap_phase_invalid_during_alloc,@function
        .size           $__internal_1_$__cuda_sm10x_tcgen05_guardrail_trap_phase_invalid_during_alloc,($__internal_2_$__cuda_sm10x_tcgen05_guardrail_trap_unallocated_columns_being_dealloced - $__internal_1_$__cuda_sm10x_tcgen05_guardrail_trap_phase_invalid_during_alloc)
$__internal_1_$__cuda_sm10x_tcgen05_guardrail_trap_phase_invalid_during_alloc:
[----:B------:R-:W-:Y:S05]  /*9270*/  BPT.TRAP 0x1 ;  /* 0x000000040000795c */ /* 0x000fea0000300000 */
[----:B------:R-:W-:-:S04]  /*9280*/  MOV R5, 0x0 ;  /* 0x0000000000057802 */ /* 0x000fc80000000f00 */
[----:B------:R-:W-:Y:S05]  /*9290*/  RET.REL.NODEC R4 `(_ZN7cutlass13device_kernelINS_4gemm6kernel13GemmUniversalIN4cute5tupleIJiiiiEEENS1_10collective13CollectiveMmaINS1_35MainloopSm100TmaUmmaWarpSpecializedILi5ELi2ELi4ENS5_IJNS4_1CILi2EEESB_NSA_ILi1EEEEEEEENS5_IJNSA_ILi256EEENSA_ILi64EEENSA_ILi128EEEEEENS_6half_tENS5_IJlSC_lEEESJ_SK_NS4_8TiledMMAINS4_8MMA_AtomIJNS4_26SM100_MMA_F16BF16_2x1SM_SSISJ_SJ_fLi256ELi64ELNS4_4UMMA5MajorE0ELSP_0ELNSO_7ScaleInE0ELSQ_0EEEEEENS4_6LayoutINS5_IJSC_SC_SC_EEENS5_IJNSA_ILi0EEESV_SV_EEEEENS5_IJNS4_10UnderscoreESY_SY_EEEEENS4_28SM100_TMA_2SM_LOAD_MULTICASTENS4_14ComposedLayoutINS4_7SwizzleILi3ELi4ELi3EEENS4_18smem_ptr_flag_bitsILi16EEENST_INS5_IJNSA_ILi8EEESG_EEENS5_IJSG_SC_EEEEEEEvNS4_8identityENS4_18SM100_TMA_2SM_LOADES1B_vS1C_EENS_8epilogue10collective18CollectiveEpilogueINS1F_23Sm100TmaWarpSpecializedILi3ELi2ELi32ELb1ELb0EEEJNS5_IJSH_SG_SH_EEENS5_IJNST_ISH_SC_EENST_INSA_ILi32EEESC_EEEEESJ_SK_SJ_SK_NS1F_6fusion15FusionCallbacksIS1J_NS1P_17LinearCombinationISJ_fSJ_fLNS_15FloatRoundStyleE2EEES1K_S1O_JEEENS4_5SM1004TMEM4LOAD26SM100_TMEM_LOAD_32dp32b32xENS4_13SM90_TMA_LOADENS12_INS13_ILi2ELi4ELi3EEES16_NST_INS5_IJS17_S1M_EEENS5_IJS1M_SC_EEEEEEENS4_39AutoVectorizingCopyWithAssumedAlignmentILi128EEENS4_14SM90_TMA_STOREES24_S26_S26_EEEvvEEEEvNT_6ParamsE) ;  /* 0xffffff6c04587950 */ /* 0x000fea0003c3ffff */
        .weak           $__internal_2_$__cuda_sm10x_tcgen05_guardrail_trap_unallocated_columns_being_dealloced
        .type           $__internal_2_$__cuda_sm10x_tcgen05_guardrail_trap_unallocated_columns_being_dealloced,@function
        .size           $__internal_2_$__cuda_sm10x_tcgen05_guardrail_trap_unallocated_columns_being_dealloced,(.L_x_180 - $__internal_2_$__cuda_sm10x_tcgen05_guardrail_trap_unallocated_columns_being_dealloced)
$__internal_2_$__cuda_sm10x_tcgen05_guardrail_trap_unallocated_columns_being_dealloced:
[----:B------:R-:W-:Y:S05]  /*92a0*/  BPT.TRAP 0x1 ;  /* 0x000000040000795c */ /* 0x000fea0000300000 */
[----:B------:R-:W-:-:S04]  /*92b0*/  HFMA2 R3, -RZ, RZ, 0, 0 ;  /* 0x00000000ff037431 */ /* 0x000fc800000001ff */
[----:B------:R-:W-:Y:S05]  /*92c0*/  RET.REL.NODEC R2 `(_ZN7cutlass13device_kernelINS_4gemm6kernel13GemmUniversalIN4cute5tupleIJiiiiEEENS1_10collective13CollectiveMmaINS1_35MainloopSm100TmaUmmaWarpSpecializedILi5ELi2ELi4ENS5_IJNS4_1CILi2EEESB_NSA_ILi1EEEEEEEENS5_IJNSA_ILi256EEENSA_ILi64EEENSA_ILi128EEEEEENS_6half_tENS5_IJlSC_lEEESJ_SK_NS4_8TiledMMAINS4_8MMA_AtomIJNS4_26SM100_MMA_F16BF16_2x1SM_SSISJ_SJ_fLi256ELi64ELNS4_4UMMA5MajorE0ELSP_0ELNSO_7ScaleInE0ELSQ_0EEEEEENS4_6LayoutINS5_IJSC_SC_SC_EEENS5_IJNSA_ILi0EEESV_SV_EEEEENS5_IJNS4_10UnderscoreESY_SY_EEEEENS4_28SM100_TMA_2SM_LOAD_MULTICASTENS4_14ComposedLayoutINS4_7SwizzleILi3ELi4ELi3EEENS4_18smem_ptr_flag_bitsILi16EEENST_INS5_IJNSA_ILi8EEESG_EEENS5_IJSG_SC_EEEEEEEvNS4_8identityENS4_18SM100_TMA_2SM_LOADES1B_vS1C_EENS_8epilogue10collective18CollectiveEpilogueINS1F_23Sm100TmaWarpSpecializedILi3ELi2ELi32ELb1ELb0EEEJNS5_IJSH_SG_SH_EEENS5_IJNST_ISH_SC_EENST_INSA_ILi32EEESC_EEEEESJ_SK_SJ_SK_NS1F_6fusion15FusionCallbacksIS1J_NS1P_17LinearCombinationISJ_fSJ_fLNS_15FloatRoundStyleE2EEES1K_S1O_JEEENS4_5SM1004TMEM4LOAD26SM100_TMEM_LOAD_32dp32b32xENS4_13SM90_TMA_LOADENS12_INS13_ILi2ELi4ELi3EEES16_NST_INS5_IJS17_S1M_EEENS5_IJS1M_SC_EEEEEEENS4_39AutoVectorizingCopyWithAssumedAlignmentILi128EEENS4_14SM90_TMA_STOREES24_S26_S26_EEEvvEEEEvNT_6ParamsE) ;  /* 0xffffff6c024c7950 */ /* 0x000fea0003c3ffff */
.L_x_179:
[----:B------:R-:W-:-:S00]  /*92d0*/  BRA `(.L_x_179) ;  /* 0xfffffffc00fc7947 */ /* 0x000fc0000383ffff */
[----:B------:R-:W-:-:S00]  /*92e0*/  NOP ;  /* 0x0000000000007918 */ /* 0x000fc00000000000 */
        /* <DEDUP_REMOVED lines=9> */
.L_x_180:


//--------------------- .nv.global.init           --------------------------
	.section	.nv.global.init,"aw",@progbits
.nv.global.init:
	.type		$str$27,@object
	.size		$str$27,($str$28 - $str$27)
$str$27:
        /*0000*/ 	.byte	0x28, 0x61, 0x64, 0x64, 0x72, 0x65, 0x73, 0x73, 0x20, 0x26, 0x20, 0x6d, 0x61, 0x73, 0x6b, 0x29
        /*0010*/ 	.byte	0x20, 0x3d, 0x3d, 0x20, 0x30, 0x00
	.type		$str$28,@object
	.size		$str$28,($str$26 - $str$28)
$str$28:
        /*0016*/ 	.byte	0x2f, 0x74, 0x6d, 0x70, 0x2f, 0x63, 0x75, 0x74, 0x6c, 0x61, 0x73, 0x73, 0x5f, 0x73, 0x77, 0x65
        /*0026*/ 	.byte	0x65, 0x70, 0x5f, 0x73, 0x72, 0x63, 0x2f, 0x69, 0x6e, 0x63, 0x6c, 0x75, 0x64, 0x65, 0x2f, 0x63
        /*0036*/ 	.byte	0x75, 0x74, 0x65, 0x2f, 0x70, 0x6f, 0x69, 0x6e, 0x74, 0x65, 0x72, 0x5f, 0x66, 0x6c, 0x61, 0x67
        /*0046*/ 	.byte	0x67, 0x65, 0x64, 0x2e, 0x68, 0x70, 0x70, 0x00
	.type		$str$26,@object
	.size		$str$26,($str$25 - $str$26)
$str$26:
        /*004e*/ 	.byte	0x2f, 0x74, 0x6d, 0x70, 0x2f, 0x63, 0x75, 0x74, 0x6c, 0x61, 0x73, 0x73, 0x5f, 0x73, 0x77, 0x65
        /*005e*/ 	.byte	0x65, 0x70, 0x5f, 0x73, 0x72, 0x63, 0x2f, 0x69, 0x6e, 0x63, 0x6c, 0x75, 0x64, 0x65, 0x2f, 0x63
        /*006e*/ 	.byte	0x75, 0x74, 0x65, 0x2f, 0x61, 0x74, 0x6f, 0x6d, 0x2f, 0x63, 0x6f, 0x70, 0x79, 0x5f, 0x74, 0x72
        /*007e*/ 	.byte	0x61, 0x69, 0x74, 0x73, 0x5f, 0x73, 0x6d, 0x31, 0x30, 0x30, 0x2e, 0x68, 0x70, 0x70, 0x00
	.type		$str$25,@object
	.size		$str$25,(__unnamed_1 - $str$25)
$str$25:
        /*008d*/ 	.byte	0x28, 0x28, 0x75, 0x69, 0x6e, 0x74, 0x33, 0x32, 0x5f, 0x74, 0x28, 0x74, 0x68, 0x72, 0x65, 0x61
        /*009d*/ 	.byte	0x64, 0x49, 0x64, 0x78, 0x2e, 0x78, 0x29, 0x20, 0x2f, 0x20, 0x33, 0x32, 0x29, 0x20, 0x25, 0x20
        /*00ad*/ 	.byte	0x34, 0x29, 0x20, 0x3d, 0x3d, 0x20, 0x28, 0x28, 0x28, 0x74, 0x6d, 0x65, 0x6d, 0x5f, 0x61, 0x64
        /*00bd*/ 	.byte	0x64, 0x72, 0x20, 0x3e, 0x3e, 0x20, 0x31, 0x36, 0x29, 0x20, 0x2f, 0x20, 0x33, 0x32, 0x29, 0x20
        /*00cd*/ 	.byte	0x25, 0x20, 0x34, 0x29, 0x00
	.type		__unnamed_1,@object
	.size		__unnamed_1,(__unnamed_2 - __unnamed_1)
__unnamed_1:
        /*00d2*/ 	.byte	0x61, 0x75, 0x74, 0x6f, 0x20, 0x63, 0x75, 0x74, 0x65, 0x3a, 0x3a, 0x61, 0x73, 0x5f, 0x70, 0x6f
        /* <DEDUP_REMOVED lines=24> */
        /*0262*/ 	.byte	0x3e, 0x3e, 0x3e, 0x3e, 0x5d, 0x00
	.type		__unnamed_2,@object
	.size		__unnamed_2,(.L_2 - __unnamed_2)
__unnamed_2:
        /* <DEDUP_REMOVED lines=42> */
        /*0508*/ 	.byte	0x3e, 0x3e, 0x5d, 0x00
.L_2:


//--------------------- .nv.shared._ZN7cutlass13device_kernelINS_4gemm6kernel13GemmUniversalIN4cute5tupleIJiiiiEEENS1_10collective13CollectiveMmaINS1_35MainloopSm100TmaUmmaWarpSpecializedILi5ELi2ELi4ENS5_IJNS4_1CILi2EEESB_NSA_ILi1EEEEEEEENS5_IJNSA_ILi256EEENSA_ILi64EEENSA_ILi128EEEEEENS_6half_tENS5_IJlSC_lEEESJ_SK_NS4_8TiledMMAINS4_8MMA_AtomIJNS4_26SM100_MMA_F16BF16_2x1SM_SSISJ_SJ_fLi256ELi64ELNS4_4UMMA5MajorE0ELSP_0ELNSO_7ScaleInE0ELSQ_0EEEEEENS4_6LayoutINS5_IJSC_SC_SC_EEENS5_IJNSA_ILi0EEESV_SV_EEEEENS5_IJNS4_10UnderscoreESY_SY_EEEEENS4_28SM100_TMA_2SM_LOAD_MULTICASTENS4_14ComposedLayoutINS4_7SwizzleILi3ELi4ELi3EEENS4_18smem_ptr_flag_bitsILi16EEENST_INS5_IJNSA_ILi8EEESG_EEENS5_IJSG_SC_EEEEEEEvNS4_8identityENS4_18SM100_TMA_2SM_LOADES1B_vS1C_EENS_8epilogue10collective18CollectiveEpilogueINS1F_23Sm100TmaWarpSpecializedILi3ELi2ELi32ELb1ELb0EEEJNS5_IJSH_SG_SH_EEENS5_IJNST_ISH_SC_EENST_INSA_ILi32EEESC_EEEEESJ_SK_SJ_SK_NS1F_6fusion15FusionCallbacksIS1J_NS1P_17LinearCombinationISJ_fSJ_fLNS_15FloatRoundStyleE2EEES1K_S1O_JEEENS4_5SM1004TMEM4LOAD26SM100_TMEM_LOAD_32dp32b32xENS4_13SM90_TMA_LOADENS12_INS13_ILi2ELi4ELi3EEES16_NST_INS5_IJS17_S1M_EEENS5_IJS1M_SC_EEEEEEENS4_39AutoVectorizingCopyWithAssumedAlignmentILi128EEENS4_14SM90_TMA_STOREES24_S26_S26_EEEvvEEEEvNT_6ParamsE --------------------------
	.section	.nv.shared._ZN7cutlass13device_kernelINS_4gemm6kernel13GemmUniversalIN4cute5tupleIJiiiiEEENS1_10collective13CollectiveMmaINS1_35MainloopSm100TmaUmmaWarpSpecializedILi5ELi2ELi4ENS5_IJNS4_1CILi2EEESB_NSA_ILi1EEEEEEEENS5_IJNSA_ILi256EEENSA_ILi64EEENSA_ILi128EEEEEENS_6half_tENS5_IJlSC_lEEESJ_SK_NS4_8TiledMMAINS4_8MMA_AtomIJNS4_26SM100_MMA_F16BF16_2x1SM_SSISJ_SJ_fLi256ELi64ELNS4_4UMMA5MajorE0ELSP_0ELNSO_7ScaleInE0ELSQ_0EEEEEENS4_6LayoutINS5_IJSC_SC_SC_EEENS5_IJNSA_ILi0EEESV_SV_EEEEENS5_IJNS4_10UnderscoreESY_SY_EEEEENS4_28SM100_TMA_2SM_LOAD_MULTICASTENS4_14ComposedLayoutINS4_7SwizzleILi3ELi4ELi3EEENS4_18smem_ptr_flag_bitsILi16EEENST_INS5_IJNSA_ILi8EEESG_EEENS5_IJSG_SC_EEEEEEEvNS4_8identityENS4_18SM100_TMA_2SM_LOADES1B_vS1C_EENS_8epilogue10collective18CollectiveEpilogueINS1F_23Sm100TmaWarpSpecializedILi3ELi2ELi32ELb1ELb0EEEJNS5_IJSH_SG_SH_EEENS5_IJNST_ISH_SC_EENST_INSA_ILi32EEESC_EEEEESJ_SK_SJ_SK_NS1F_6fusion15FusionCallbacksIS1J_NS1P_17LinearCombinationISJ_fSJ_fLNS_15FloatRoundStyleE2EEES1K_S1O_JEEENS4_5SM1004TMEM4LOAD26SM100_TMEM_LOAD_32dp32b32xENS4_13SM90_TMA_LOADENS12_INS13_ILi2ELi4ELi3EEES16_NST_INS5_IJS17_S1M_EEENS5_IJS1M_SC_EEEEEEENS4_39AutoVectorizingCopyWithAssumedAlignmentILi128EEENS4_14SM90_TMA_STOREES24_S26_S26_EEEvvEEEEvNT_6ParamsE,"aw",@nobits
	.sectionflags	@""
	.align	16
	.zero		1024


//--------------------- .nv.shared.reserved.0     --------------------------
	.section	.nv.shared.reserved.0,"aw",@nobits
	.weak		__nv_reservedSMEM_offset_0_alias
	.size		__nv_reservedSMEM_offset_0_alias, 0, 64
	.other		__nv_reservedSMEM_offset_0_alias,@"STO_CUDA_RESERVED_SHARED STV_DEFAULT"
__nv_reservedSMEM_offset_0_alias:
	.zero		0
.nv.shared.reserved.0:
	.zero		64
	.weak		__nv_reservedSMEM_tcgen05_partition
	.type		__nv_reservedSMEM_tcgen05_partition,@object
	.size		__nv_reservedSMEM_tcgen05_partition,(.L_0 - __nv_reservedSMEM_tcgen05_partition)
__nv_reservedSMEM_tcgen05_partition:
	.zero		32
.L_0:


//--------------------- .nv.global                --------------------------
	.section	.nv.global,"aw",@nobits
.nv.global:
	.type		_ZN39_INTERNAL_6dc245ed_4_k_cu_aff93567_63344cute1_E,@object
	.size		_ZN39_INTERNAL_6dc245ed_4_k_cu_aff93567_63344cute1_E,(_ZN39_INTERNAL_6dc245ed_4_k_cu_aff93567_63344cuda3std3__45__cpo6cbeginE - _ZN39_INTERNAL_6dc245ed_4_k_cu_aff93567_63344cute1_E)
_ZN39_INTERNAL_6dc245ed_4_k_cu_aff93567_63344cute1_E:
	.zero		1
	.type		_ZN39_INTERNAL_6dc245ed_4_k_cu_aff93567_63344cuda3std3__45__cpo6cbeginE,@object
	.size		_ZN39_INTERNAL_6dc245ed_4_k_cu_aff93567_63344cuda3std3__45__cpo6cbeginE,(_ZN39_INTERNAL_6dc245ed_4_k_cu_aff93567_63344cuda3std3__48in_placeE - _ZN39_INTERNAL_6dc245ed_4_k_cu_aff93567_63344cuda3std3__45__cpo6cbeginE)
_ZN39_INTERNAL_6dc245ed_4_k_cu_aff93567_63344cuda3std3__45__cpo6cbeginE:
	.zero		1
	.type		_ZN39_INTERNAL_6dc245ed_4_k_cu_aff93567_63344cuda3std3__48in_placeE,@object
	.size		_ZN39_INTERNAL_6dc245ed_4_k_cu_aff93567_63344cuda3std3__48in_placeE,(_ZN39_INTERNAL_6dc245ed_4_k_cu_aff93567_63344cuda3std6ranges3__45__cpo9iter_moveE - _ZN39_INTERNAL_6dc245ed_4_k_cu_aff93567_63344cuda3std3__48in_placeE)
_ZN39_INTERNAL_6dc245ed_4_k_cu_aff93567_63344cuda3std3__48in_placeE:
	.zero		1
	.type		_ZN39_INTERNAL_6dc245ed_4_k_cu_aff93567_63344cuda3std6ranges3__45__cpo9iter_moveE,@object
	.size		_ZN39_INTERNAL_6dc245ed_4_k_cu_aff93567_63344cuda3std6ranges3__45__cpo9iter_moveE,(_ZN39_INTERNAL_6dc245ed_4_k_cu_aff93567_63344cuda3std3__45__cpo5beginE - _ZN39_INTERNAL_6dc245ed_4_k_cu_aff93567_63344cuda3std6ranges3__45__cpo9iter_moveE)
_ZN39_INTERNAL_6dc245ed_4_k_cu_aff93567_63344cuda3std6ranges3__45__cpo9iter_moveE:
	.zero		1
	.type		_ZN39_INTERNAL_6dc245ed_4_k_cu_aff93567_63344cuda3std3__45__cpo5beginE,@object
	.size		_ZN39_INTERNAL_6dc245ed_4_k_cu_aff93567_63344cuda3std3__45__cpo5beginE,(_ZN39_INTERNAL_6dc245ed_4_k_cu_aff93567_63344cuda3std3__441_GLOBAL__N__6dc245ed_4_k_cu_aff93567_63346ignoreE - _ZN39_INTERNAL_6dc245ed_4_k_cu_aff93567_63344cuda3std3__45__cpo5beginE)
_ZN39_INTERNAL_6dc245ed_4_k_cu_aff93567_63344cuda3std3__45__cpo5beginE:
	.zero		1
	.type		_ZN39_INTERNAL_6dc245ed_4_k_cu_aff93567_63344cuda3std3__441_GLOBAL__N__6dc245ed_4_k_cu_aff93567_63346ignoreE,@object
	.size		_ZN39_INTERNAL_6dc245ed_4_k_cu_aff93567_63344cuda3std3__441_GLOBAL__N__6dc245ed_4_k_cu_aff93567_63346ignoreE,(_ZN39_INTERNAL_6dc245ed_4_k_cu_aff93567_63344cute7productE - _ZN39_INTERNAL_6dc245ed_4_k_cu_aff93567_63344cuda3std3__441_GLOBAL__N__6dc245ed_4_k_cu_aff93567_63346ignoreE)
_ZN39_INTERNAL_6dc245ed_4_k_cu_aff93567_63344cuda3std3__441_GLOBAL__N__6dc245ed_4_k_cu_aff93567_63346ignoreE:
	.zero		1
	.type		_ZN39_INTERNAL_6dc245ed_4_k_cu_aff93567_63344cute7productE,@object
	.size		_ZN39_INTERNAL_6dc245ed_4_k_cu_aff93567_63344cute7productE,(_ZN39_INTERNAL_6dc245ed_4_k_cu_aff93567_63344cuda3std3__45__cpo3endE - _ZN39_INTERNAL_6dc245ed_4_k_cu_aff93567_63344cute7productE)
_ZN39_INTERNAL_6dc245ed_4_k_cu_aff93567_63344cute7productE:
	.zero		1
	.type		_ZN39_INTERNAL_6dc245ed_4_k_cu_aff93567_63344cuda3std3__45__cpo3endE,@object
	.size		_ZN39_INTERNAL_6dc245ed_4_k_cu_aff93567_63344cuda3std3__45__cpo3endE,(_ZN39_INTERNAL_6dc245ed_4_k_cu_aff93567_63344cuda3std3__419piecewise_constructE - _ZN39_INTERNAL_6dc245ed_4_k_cu_aff93567_63344cuda3std3__45__cpo3endE)
_ZN39_INTERNAL_6dc245ed_4_k_cu_aff93567_63344cuda3std3__45__cpo3endE:
	.zero		1
	.type		_ZN39_INTERNAL_6dc245ed_4_k_cu_aff93567_63344cuda3std3__419piecewise_constructE,@object
	.size		_ZN39_INTERNAL_6dc245ed_4_k_cu_aff93567_63344cuda3std3__419piecewise_constructE,(_ZN39_INTERNAL_6dc245ed_4_k_cu_aff93567_63344cuda3std3__45__cpo4cendE - _ZN39_INTERNAL_6dc245ed_4_k_cu_aff93567_63344cuda3std3__419piecewise_constructE)
_ZN39_INTERNAL_6dc245ed_4_k_cu_aff93567_63344cuda3std3__419piecewise_constructE:
	.zero		1
	.type		_ZN39_INTERNAL_6dc245ed_4_k_cu_aff93567_63344cuda3std3__45__cpo4cendE,@object
	.size		_ZN39_INTERNAL_6dc245ed_4_k_cu_aff93567_63344cuda3std3__45__cpo4cendE,(_ZN39_INTERNAL_6dc245ed_4_k_cu_aff93567_63344cuda3std6ranges3__45__cpo4swapE - _ZN39_INTERNAL_6dc245ed_4_k_cu_aff93567_63344cuda3std3__45__cpo4cendE)
_ZN39_INTERNAL_6dc245ed_4_k_cu_aff93567_63344cuda3std3__45__cpo4cendE:
	.zero		1
	.type		_ZN39_INTERNAL_6dc245ed_4_k_cu_aff93567_63344cuda3std6ranges3__45__cpo4swapE,@object
	.size		_ZN39_INTERNAL_6dc245ed_4_k_cu_aff93567_63344cuda3std6ranges3__45__cpo4swapE,(.L_10 - _ZN39_INTERNAL_6dc245ed_4_k_cu_aff93567_63344cuda3std6ranges3__45__cpo4swapE)
_ZN39_INTERNAL_6dc245ed_4_k_cu_aff93567_63344cuda3std6ranges3__45__cpo4swapE:
	.zero		1
.L_10:


//--------------------- .nv.constant0._ZN7cutlass13device_kernelINS_4gemm6kernel13GemmUniversalIN4cute5tupleIJiiiiEEENS1_10collective13CollectiveMmaINS1_35MainloopSm100TmaUmmaWarpSpecializedILi5ELi2ELi4ENS5_IJNS4_1CILi2EEESB_NSA_ILi1EEEEEEEENS5_IJNSA_ILi256EEENSA_ILi64EEENSA_ILi128EEEEEENS_6half_tENS5_IJlSC_lEEESJ_SK_NS4_8TiledMMAINS4_8MMA_AtomIJNS4_26SM100_MMA_F16BF16_2x1SM_SSISJ_SJ_fLi256ELi64ELNS4_4UMMA5MajorE0ELSP_0ELNSO_7ScaleInE0ELSQ_0EEEEEENS4_6LayoutINS5_IJSC_SC_SC_EEENS5_IJNSA_ILi0EEESV_SV_EEEEENS5_IJNS4_10UnderscoreESY_SY_EEEEENS4_28SM100_TMA_2SM_LOAD_MULTICASTENS4_14ComposedLayoutINS4_7SwizzleILi3ELi4ELi3EEENS4_18smem_ptr_flag_bitsILi16EEENST_INS5_IJNSA_ILi8EEESG_EEENS5_IJSG_SC_EEEEEEEvNS4_8identityENS4_18SM100_TMA_2SM_LOADES1B_vS1C_EENS_8epilogue10collective18CollectiveEpilogueINS1F_23Sm100TmaWarpSpecializedILi3ELi2ELi32ELb1ELb0EEEJNS5_IJSH_SG_SH_EEENS5_IJNST_ISH_SC_EENST_INSA_ILi32EEESC_EEEEESJ_SK_SJ_SK_NS1F_6fusion15FusionCallbacksIS1J_NS1P_17LinearCombinationISJ_fSJ_fLNS_15FloatRoundStyleE2EEES1K_S1O_JEEENS4_5SM1004TMEM4LOAD26SM100_TMEM_LOAD_32dp32b32xENS4_13SM90_TMA_LOADENS12_INS13_ILi2ELi4ELi3EEES16_NST_INS5_IJS17_S1M_EEENS5_IJS1M_SC_EEEEEEENS4_39AutoVectorizingCopyWithAssumedAlignmentILi128EEENS4_14SM90_TMA_STOREES24_S26_S26_EEEvvEEEEvNT_6ParamsE --------------------------
	.section	.nv.constant0._ZN7cutlass13device_kernelINS_4gemm6kernel13GemmUniversalIN4cute5tupleIJiiiiEEENS1_10collective13CollectiveMmaINS1_35MainloopSm100TmaUmmaWarpSpecializedILi5ELi2ELi4ENS5_IJNS4_1CILi2EEESB_NSA_ILi1EEEEEEEENS5_IJNSA_ILi256EEENSA_ILi64EEENSA_ILi128EEEEEENS_6half_tENS5_IJlSC_lEEESJ_SK_NS4_8TiledMMAINS4_8MMA_AtomIJNS4_26SM100_MMA_F16BF16_2x1SM_SSISJ_SJ_fLi256ELi64ELNS4_4UMMA5MajorE0ELSP_0ELNSO_7ScaleInE0ELSQ_0EEEEEENS4_6LayoutINS5_IJSC_SC_SC_EEENS5_IJNSA_ILi0EEESV_SV_EEEEENS5_IJNS4_10UnderscoreESY_SY_EEEEENS4_28SM100_TMA_2SM_LOAD_MULTICASTENS4_14ComposedLayoutINS4_7SwizzleILi3ELi4ELi3EEENS4_18smem_ptr_flag_bitsILi16EEENST_INS5_IJNSA_ILi8EEESG_EEENS5_IJSG_SC_EEEEEEEvNS4_8identityENS4_18SM100_TMA_2SM_LOADES1B_vS1C_EENS_8epilogue10collective18CollectiveEpilogueINS1F_23Sm100TmaWarpSpecializedILi3ELi2ELi32ELb1ELb0EEEJNS5_IJSH_SG_SH_EEENS5_IJNST_ISH_SC_EENST_INSA_ILi32EEESC_EEEEESJ_SK_SJ_SK_NS1F_6fusion15FusionCallbacksIS1J_NS1P_17LinearCombinationISJ_fSJ_fLNS_15FloatRoundStyleE2EEES1K_S1O_JEEENS4_5SM1004TMEM4LOAD26SM100_TMEM_LOAD_32dp32b32xENS4_13SM90_TMA_LOADENS12_INS13_ILi2ELi4ELi3EEES16_NST_INS5_IJS17_S1M_EEENS5_IJS1M_SC_EEEEEEENS4_39AutoVectorizingCopyWithAssumedAlignmentILi128EEENS4_14SM90_TMA_STOREES24_S26_S26_EEEvvEEEEvNT_6ParamsE,"a",@progbits
	.sectionflags	@""
	.align	4
.nv.constant0._ZN7cutlass13device_kernelINS_4gemm6kernel13GemmUniversalIN4cute5tupleIJiiiiEEENS1_10collective13CollectiveMmaINS1_35MainloopSm100TmaUmmaWarpSpecializedILi5ELi2ELi4ENS5_IJNS4_1CILi2EEESB_NSA_ILi1EEEEEEEENS5_IJNSA_ILi256EEENSA_ILi64EEENSA_ILi128EEEEEENS_6half_tENS5_IJlSC_lEEESJ_SK_NS4_8TiledMMAINS4_8MMA_AtomIJNS4_26SM100_MMA_F16BF16_2x1SM_SSISJ_SJ_fLi256ELi64ELNS4_4UMMA5MajorE0ELSP_0ELNSO_7ScaleInE0ELSQ_0EEEEEENS4_6LayoutINS5_IJSC_SC_SC_EEENS5_IJNSA_ILi0EEESV_SV_EEEEENS5_IJNS4_10UnderscoreESY_SY_EEEEENS4_28SM100_TMA_2SM_LOAD_MULTICASTENS4_14ComposedLayoutINS4_7SwizzleILi3ELi4ELi3EEENS4_18smem_ptr_flag_bitsILi16EEENST_INS5_IJNSA_ILi8EEESG_EEENS5_IJSG_SC_EEEEEEEvNS4_8identityENS4_18SM100_TMA_2SM_LOADES1B_vS1C_EENS_8epilogue10collective18CollectiveEpilogueINS1F_23Sm100TmaWarpSpecializedILi3ELi2ELi32ELb1ELb0EEEJNS5_IJSH_SG_SH_EEENS5_IJNST_ISH_SC_EENST_INSA_ILi32EEESC_EEEEESJ_SK_SJ_SK_NS1F_6fusion15FusionCallbacksIS1J_NS1P_17LinearCombinationISJ_fSJ_fLNS_15FloatRoundStyleE2EEES1K_S1O_JEEENS4_5SM1004TMEM4LOAD26SM100_TMEM_LOAD_32dp32b32xENS4_13SM90_TMA_LOADENS12_INS13_ILi2ELi4ELi3EEES16_NST_INS5_IJS17_S1M_EEENS5_IJS1M_SC_EEEEEEENS4_39AutoVectorizingCopyWithAssumedAlignmentILi128EEENS4_14SM90_TMA_STOREES24_S26_S26_EEEvvEEEEvNT_6ParamsE:
	.zero		2944


//--------------------- SYMBOLS --------------------------

	.type		.nv.reservedSmem.offset0,@object
	.size		.nv.reservedSmem.offset0,0x4
	.type		.nv.reservedSmem.cap,@object
	.size		.nv.reservedSmem.cap,0x4
	.type		__assertfail,@function
